//
// Generated by NVIDIA NVVM Compiler
//
// Compiler Build ID: CL-36424714
// Cuda compilation tools, release 13.0, V13.0.88
// Based on NVVM 20.0.0
//

.version 9.0
.target sm_100
.address_size 64

	// .globl	_Z15tf_count_kernelPKiS0_S0_Piii

.visible .entry _Z15tf_count_kernelPKiS0_S0_Piii(
	.param .u64 .ptr .align 1 _Z15tf_count_kernelPKiS0_S0_Piii_param_0,
	.param .u64 .ptr .align 1 _Z15tf_count_kernelPKiS0_S0_Piii_param_1,
	.param .u64 .ptr .align 1 _Z15tf_count_kernelPKiS0_S0_Piii_param_2,
	.param .u64 .ptr .align 1 _Z15tf_count_kernelPKiS0_S0_Piii_param_3,
	.param .u32 _Z15tf_count_kernelPKiS0_S0_Piii_param_4,
	.param .u32 _Z15tf_count_kernelPKiS0_S0_Piii_param_5
)
{
	.reg .pred 	%p<7>;
	.reg .b32 	%r<14>;
	.reg .b64 	%rd<21>;

	ld.param.u64 	%rd5, [_Z15tf_count_kernelPKiS0_S0_Piii_param_0];
	ld.param.u64 	%rd6, [_Z15tf_count_kernelPKiS0_S0_Piii_param_1];
	ld.param.u64 	%rd7, [_Z15tf_count_kernelPKiS0_S0_Piii_param_2];
	ld.param.u64 	%rd8, [_Z15tf_count_kernelPKiS0_S0_Piii_param_3];
	ld.param.u32 	%r10, [_Z15tf_count_kernelPKiS0_S0_Piii_param_4];
	ld.param.u32 	%r9, [_Z15tf_count_kernelPKiS0_S0_Piii_param_5];
	mov.u32 	%r1, %ctaid.x;
	setp.ge.s32 	%p1, %r1, %r10;
	@%p1 bra 	$L__BB0_6;
	cvta.to.global.u64 	%rd9, %rd6;
	cvta.to.global.u64 	%rd10, %rd7;
	cvt.u64.u32 	%rd1, %r1;
	mul.wide.u32 	%rd11, %r1, 4;
	add.s64 	%rd12, %rd9, %rd11;
	ld.global.u32 	%r2, [%rd12];
	add.s64 	%rd13, %rd10, %rd11;
	ld.global.u32 	%r3, [%rd13];
	mov.u32 	%r13, %tid.x;
	setp.ge.s32 	%p2, %r13, %r3;
	@%p2 bra 	$L__BB0_6;
	cvt.s64.s32 	%rd14, %r9;
	mul.lo.s64 	%rd2, %rd14, %rd1;
	mov.u32 	%r5, %ntid.x;
	cvta.to.global.u64 	%rd3, %rd5;
	cvta.to.global.u64 	%rd4, %rd8;
$L__BB0_3:
	add.s32 	%r11, %r13, %r2;
	mul.wide.s32 	%rd15, %r11, 4;
	add.s64 	%rd16, %rd3, %rd15;
	ld.global.u32 	%r7, [%rd16];
	setp.lt.s32 	%p3, %r7, 0;
	setp.ge.s32 	%p4, %r7, %r9;
	or.pred  	%p5, %p3, %p4;
	@%p5 bra 	$L__BB0_5;
	cvt.u64.u32 	%rd17, %r7;
	add.s64 	%rd18, %rd2, %rd17;
	shl.b64 	%rd19, %rd18, 2;
	add.s64 	%rd20, %rd4, %rd19;
	atom.global.add.u32 	%r12, [%rd20], 1;
$L__BB0_5:
	add.s32 	%r13, %r13, %r5;
	setp.lt.s32 	%p6, %r13, %r3;
	@%p6 bra 	$L__BB0_3;
$L__BB0_6:
	ret;

}
	// .globl	_Z21df_from_counts_kernelPKiPiii
.visible .entry _Z21df_from_counts_kernelPKiPiii(
	.param .u64 .ptr .align 1 _Z21df_from_counts_kernelPKiPiii_param_0,
	.param .u64 .ptr .align 1 _Z21df_from_counts_kernelPKiPiii_param_1,
	.param .u32 _Z21df_from_counts_kernelPKiPiii_param_2,
	.param .u32 _Z21df_from_counts_kernelPKiPiii_param_3
)
{
	.reg .pred 	%p<40>;
	.reg .b32 	%r<148>;
	.reg .b64 	%rd<43>;

	ld.param.u64 	%rd3, [_Z21df_from_counts_kernelPKiPiii_param_0];
	ld.param.u64 	%rd2, [_Z21df_from_counts_kernelPKiPiii_param_1];
	ld.param.u32 	%r36, [_Z21df_from_counts_kernelPKiPiii_param_2];
	ld.param.u32 	%r37, [_Z21df_from_counts_kernelPKiPiii_param_3];
	cvta.to.global.u64 	%rd1, %rd3;
	mov.u32 	%r38, %ctaid.x;
	mov.u32 	%r39, %ntid.x;
	mov.u32 	%r40, %tid.x;
	mad.lo.s32 	%r1, %r38, %r39, %r40;
	setp.ge.s32 	%p1, %r1, %r37;
	@%p1 bra 	$L__BB1_15;
	setp.lt.s32 	%p2, %r36, 1;
	mov.b32 	%r147, 0;
	@%p2 bra 	$L__BB1_14;
	and.b32  	%r2, %r36, 15;
	setp.lt.u32 	%p3, %r36, 16;
	mov.b32 	%r139, 0;
	mov.u32 	%r147, %r139;
	@%p3 bra 	$L__BB1_5;
	and.b32  	%r139, %r36, 2147483632;
	neg.s32 	%r133, %r139;
	shl.b32 	%r5, %r37, 4;
	mov.b32 	%r147, 0;
	mul.wide.s32 	%rd6, %r37, 4;
	mov.u32 	%r132, %r1;
$L__BB1_4:
	.pragma "nounroll";
	mul.wide.s32 	%rd4, %r132, 4;
	add.s64 	%rd5, %rd1, %rd4;
	ld.global.u32 	%r45, [%rd5];
	setp.gt.s32 	%p4, %r45, 0;
	selp.u32 	%r46, 1, 0, %p4;
	add.s32 	%r47, %r147, %r46;
	add.s64 	%rd7, %rd5, %rd6;
	ld.global.u32 	%r48, [%rd7];
	setp.gt.s32 	%p5, %r48, 0;
	selp.u32 	%r49, 1, 0, %p5;
	add.s32 	%r50, %r47, %r49;
	add.s64 	%rd8, %rd7, %rd6;
	ld.global.u32 	%r51, [%rd8];
	setp.gt.s32 	%p6, %r51, 0;
	selp.u32 	%r52, 1, 0, %p6;
	add.s32 	%r53, %r50, %r52;
	add.s64 	%rd9, %rd8, %rd6;
	ld.global.u32 	%r54, [%rd9];
	setp.gt.s32 	%p7, %r54, 0;
	selp.u32 	%r55, 1, 0, %p7;
	add.s32 	%r56, %r53, %r55;
	add.s64 	%rd10, %rd9, %rd6;
	ld.global.u32 	%r57, [%rd10];
	setp.gt.s32 	%p8, %r57, 0;
	selp.u32 	%r58, 1, 0, %p8;
	add.s32 	%r59, %r56, %r58;
	add.s64 	%rd11, %rd10, %rd6;
	ld.global.u32 	%r60, [%rd11];
	setp.gt.s32 	%p9, %r60, 0;
	selp.u32 	%r61, 1, 0, %p9;
	add.s32 	%r62, %r59, %r61;
	add.s64 	%rd12, %rd11, %rd6;
	ld.global.u32 	%r63, [%rd12];
	setp.gt.s32 	%p10, %r63, 0;
	selp.u32 	%r64, 1, 0, %p10;
	add.s32 	%r65, %r62, %r64;
	add.s64 	%rd13, %rd12, %rd6;
	ld.global.u32 	%r66, [%rd13];
	setp.gt.s32 	%p11, %r66, 0;
	selp.u32 	%r67, 1, 0, %p11;
	add.s32 	%r68, %r65, %r67;
	add.s64 	%rd14, %rd13, %rd6;
	ld.global.u32 	%r69, [%rd14];
	setp.gt.s32 	%p12, %r69, 0;
	selp.u32 	%r70, 1, 0, %p12;
	add.s32 	%r71, %r68, %r70;
	add.s64 	%rd15, %rd14, %rd6;
	ld.global.u32 	%r72, [%rd15];
	setp.gt.s32 	%p13, %r72, 0;
	selp.u32 	%r73, 1, 0, %p13;
	add.s32 	%r74, %r71, %r73;
	add.s64 	%rd16, %rd15, %rd6;
	ld.global.u32 	%r75, [%rd16];
	setp.gt.s32 	%p14, %r75, 0;
	selp.u32 	%r76, 1, 0, %p14;
	add.s32 	%r77, %r74, %r76;
	add.s64 	%rd17, %rd16, %rd6;
	ld.global.u32 	%r78, [%rd17];
	setp.gt.s32 	%p15, %r78, 0;
	selp.u32 	%r79, 1, 0, %p15;
	add.s32 	%r80, %r77, %r79;
	add.s64 	%rd18, %rd17, %rd6;
	ld.global.u32 	%r81, [%rd18];
	setp.gt.s32 	%p16, %r81, 0;
	selp.u32 	%r82, 1, 0, %p16;
	add.s32 	%r83, %r80, %r82;
	add.s64 	%rd19, %rd18, %rd6;
	ld.global.u32 	%r84, [%rd19];
	setp.gt.s32 	%p17, %r84, 0;
	selp.u32 	%r85, 1, 0, %p17;
	add.s32 	%r86, %r83, %r85;
	add.s64 	%rd20, %rd19, %rd6;
	ld.global.u32 	%r87, [%rd20];
	setp.gt.s32 	%p18, %r87, 0;
	selp.u32 	%r88, 1, 0, %p18;
	add.s32 	%r89, %r86, %r88;
	add.s64 	%rd21, %rd20, %rd6;
	ld.global.u32 	%r90, [%rd21];
	setp.gt.s32 	%p19, %r90, 0;
	selp.u32 	%r91, 1, 0, %p19;
	add.s32 	%r147, %r89, %r91;
	add.s32 	%r133, %r133, 16;
	add.s32 	%r132, %r132, %r5;
	setp.ne.s32 	%p20, %r133, 0;
	@%p20 bra 	$L__BB1_4;
$L__BB1_5:
	setp.eq.s32 	%p21, %r2, 0;
	@%p21 bra 	$L__BB1_14;
	and.b32  	%r15, %r36, 7;
	setp.lt.u32 	%p22, %r2, 8;
	@%p22 bra 	$L__BB1_8;
	mad.lo.s32 	%r93, %r139, %r37, %r1;
	mul.wide.s32 	%rd22, %r93, 4;
	add.s64 	%rd23, %rd1, %rd22;
	ld.global.u32 	%r94, [%rd23];
	setp.gt.s32 	%p23, %r94, 0;
	selp.u32 	%r95, 1, 0, %p23;
	add.s32 	%r96, %r147, %r95;
	mul.wide.s32 	%rd24, %r37, 4;
	add.s64 	%rd25, %rd23, %rd24;
	ld.global.u32 	%r97, [%rd25];
	setp.gt.s32 	%p24, %r97, 0;
	selp.u32 	%r98, 1, 0, %p24;
	add.s32 	%r99, %r96, %r98;
	add.s64 	%rd26, %rd25, %rd24;
	ld.global.u32 	%r100, [%rd26];
	setp.gt.s32 	%p25, %r100, 0;
	selp.u32 	%r101, 1, 0, %p25;
	add.s32 	%r102, %r99, %r101;
	add.s64 	%rd27, %rd26, %rd24;
	ld.global.u32 	%r103, [%rd27];
	setp.gt.s32 	%p26, %r103, 0;
	selp.u32 	%r104, 1, 0, %p26;
	add.s32 	%r105, %r102, %r104;
	add.s64 	%rd28, %rd27, %rd24;
	ld.global.u32 	%r106, [%rd28];
	setp.gt.s32 	%p27, %r106, 0;
	selp.u32 	%r107, 1, 0, %p27;
	add.s32 	%r108, %r105, %r107;
	add.s64 	%rd29, %rd28, %rd24;
	ld.global.u32 	%r109, [%rd29];
	setp.gt.s32 	%p28, %r109, 0;
	selp.u32 	%r110, 1, 0, %p28;
	add.s32 	%r111, %r108, %r110;
	add.s64 	%rd30, %rd29, %rd24;
	ld.global.u32 	%r112, [%rd30];
	setp.gt.s32 	%p29, %r112, 0;
	selp.u32 	%r113, 1, 0, %p29;
	add.s32 	%r114, %r111, %r113;
	add.s64 	%rd31, %rd30, %rd24;
	ld.global.u32 	%r115, [%rd31];
	setp.gt.s32 	%p30, %r115, 0;
	selp.u32 	%r116, 1, 0, %p30;
	add.s32 	%r147, %r114, %r116;
	add.s32 	%r139, %r139, 8;
$L__BB1_8:
	setp.eq.s32 	%p31, %r15, 0;
	@%p31 bra 	$L__BB1_14;
	and.b32  	%r21, %r36, 3;
	setp.lt.u32 	%p32, %r15, 4;
	@%p32 bra 	$L__BB1_11;
	mad.lo.s32 	%r118, %r139, %r37, %r1;
	mul.wide.s32 	%rd32, %r118, 4;
	add.s64 	%rd33, %rd1, %rd32;
	ld.global.u32 	%r119, [%rd33];
	setp.gt.s32 	%p33, %r119, 0;
	selp.u32 	%r120, 1, 0, %p33;
	add.s32 	%r121, %r147, %r120;
	mul.wide.s32 	%rd34, %r37, 4;
	add.s64 	%rd35, %rd33, %rd34;
	ld.global.u32 	%r122, [%rd35];
	setp.gt.s32 	%p34, %r122, 0;
	selp.u32 	%r123, 1, 0, %p34;
	add.s32 	%r124, %r121, %r123;
	add.s64 	%rd36, %rd35, %rd34;
	ld.global.u32 	%r125, [%rd36];
	setp.gt.s32 	%p35, %r125, 0;
	selp.u32 	%r126, 1, 0, %p35;
	add.s32 	%r127, %r124, %r126;
	add.s64 	%rd37, %rd36, %rd34;
	ld.global.u32 	%r128, [%rd37];
	setp.gt.s32 	%p36, %r128, 0;
	selp.u32 	%r129, 1, 0, %p36;
	add.s32 	%r147, %r127, %r129;
	add.s32 	%r139, %r139, 4;
$L__BB1_11:
	setp.eq.s32 	%p37, %r21, 0;
	@%p37 bra 	$L__BB1_14;
	mad.lo.s32 	%r145, %r139, %r37, %r1;
	neg.s32 	%r144, %r21;
$L__BB1_13:
	.pragma "nounroll";
	mul.wide.s32 	%rd38, %r145, 4;
	add.s64 	%rd39, %rd1, %rd38;
	ld.global.u32 	%r130, [%rd39];
	setp.gt.s32 	%p38, %r130, 0;
	selp.u32 	%r131, 1, 0, %p38;
	add.s32 	%r147, %r147, %r131;
	add.s32 	%r145, %r145, %r37;
	add.s32 	%r144, %r144, 1;
	setp.ne.s32 	%p39, %r144, 0;
	@%p39 bra 	$L__BB1_13;
$L__BB1_14:
	cvta.to.global.u64 	%rd40, %rd2;
	mul.wide.s32 	%rd41, %r1, 4;
	add.s64 	%rd42, %rd40, %rd41;
	st.global.u32 	[%rd42], %r147;
$L__BB1_15:
	ret;

}
	// .globl	_Z18tfidf_dense_kernelPKiPKdS0_Pdii
.visible .entry _Z18tfidf_dense_kernelPKiPKdS0_Pdii(
	.param .u64 .ptr .align 1 _Z18tfidf_dense_kernelPKiPKdS0_Pdii_param_0,
	.param .u64 .ptr .align 1 _Z18tfidf_dense_kernelPKiPKdS0_Pdii_param_1,
	.param .u64 .ptr .align 1 _Z18tfidf_dense_kernelPKiPKdS0_Pdii_param_2,
	.param .u64 .ptr .align 1 _Z18tfidf_dense_kernelPKiPKdS0_Pdii_param_3,
	.param .u32 _Z18tfidf_dense_kernelPKiPKdS0_Pdii_param_4,
	.param .u32 _Z18tfidf_dense_kernelPKiPKdS0_Pdii_param_5
)
{
	.reg .pred 	%p<4>;
	.reg .b32 	%r<13>;
	.reg .b64 	%rd<25>;
	.reg .b64 	%fd<6>;

	ld.param.u64 	%rd3, [_Z18tfidf_dense_kernelPKiPKdS0_Pdii_param_0];
	ld.param.u64 	%rd4, [_Z18tfidf_dense_kernelPKiPKdS0_Pdii_param_1];
	ld.param.u64 	%rd5, [_Z18tfidf_dense_kernelPKiPKdS0_Pdii_param_2];
	ld.param.u64 	%rd6, [_Z18tfidf_dense_kernelPKiPKdS0_Pdii_param_3];
	ld.param.u32 	%r4, [_Z18tfidf_dense_kernelPKiPKdS0_Pdii_param_4];
	ld.param.u32 	%r3, [_Z18tfidf_dense_kernelPKiPKdS0_Pdii_param_5];
	cvta.to.global.u64 	%rd1, %rd6;
	mov.u32 	%r5, %ctaid.x;
	mov.u32 	%r6, %ntid.x;
	mov.u32 	%r7, %tid.x;
	mad.lo.s32 	%r8, %r5, %r6, %r7;
	mul.wide.s32 	%rd7, %r3, %r4;
	cvt.s64.s32 	%rd2, %r8;
	setp.le.s64 	%p1, %rd7, %rd2;
	@%p1 bra 	$L__BB2_6;
	cvt.u32.u64 	%r9, %rd2;
	cvta.to.global.u64 	%rd8, %rd5;
	div.s32 	%r10, %r9, %r3;
	mul.wide.s32 	%rd9, %r10, 4;
	add.s64 	%rd10, %rd8, %rd9;
	ld.global.u32 	%r1, [%rd10];
	setp.gt.s32 	%p2, %r1, 0;
	@%p2 bra 	$L__BB2_3;
	shl.b64 	%rd22, %rd2, 3;
	add.s64 	%rd23, %rd1, %rd22;
	mov.b64 	%rd24, 0;
	st.global.u64 	[%rd23], %rd24;
	bra.uni 	$L__BB2_6;
$L__BB2_3:
	cvta.to.global.u64 	%rd11, %rd3;
	shl.b64 	%rd12, %rd2, 2;
	add.s64 	%rd13, %rd11, %rd12;
	ld.global.u32 	%r2, [%rd13];
	setp.ne.s32 	%p3, %r2, 0;
	@%p3 bra 	$L__BB2_5;
	shl.b64 	%rd19, %rd2, 3;
	add.s64 	%rd20, %rd1, %rd19;
	mov.b64 	%rd21, 0;
	st.global.u64 	[%rd20], %rd21;
	bra.uni 	$L__BB2_6;
$L__BB2_5:
	cvt.rn.f64.s32 	%fd1, %r2;
	cvt.rn.f64.u32 	%fd2, %r1;
	div.rn.f64 	%fd3, %fd1, %fd2;
	rem.s32 	%r12, %r9, %r3;
	cvta.to.global.u64 	%rd14, %rd4;
	mul.wide.s32 	%rd15, %r12, 8;
	add.s64 	%rd16, %rd14, %rd15;
	ld.global.f64 	%fd4, [%rd16];
	mul.f64 	%fd5, %fd3, %fd4;
	shl.b64 	%rd17, %rd2, 3;
	add.s64 	%rd18, %rd1, %rd17;
	st.global.f64 	[%rd18], %fd5;
$L__BB2_6:
	ret;

}


// ===== COMPILED SASS (sm_100) =====

	.target	sm_100

	.elftype	@"ET_EXEC"


//--------------------- .note.nv.tkinfo           --------------------------
	.section	.note.nv.tkinfo,"",@"SHT_NOTE"
	.sectionflags	@"SHF_NOTE_NV_TKINFO"
	.tkinfo
        /*0018*/ 	.word	0x00000002
        /*0030*/ 	.string	""
        /*0030*/ 	.string	"ptxas"
        /*0030*/ 	.string	"Cuda compilation tools, release 13.0, V13.0.88"
        /*0030*/ 	.string	"Build cuda_13.0.r13.0/compiler.36424714_0"
        /*0030*/ 	.string	"-arch sm_100 -m 64 "



//--------------------- .note.nv.cuinfo           --------------------------
	.section	.note.nv.cuinfo,"",@"SHT_NOTE"
	.sectionflags	@"SHF_NOTE_NV_CUINFO"
        /*0018*/ 	.short	0x0002
        /*001a*/ 	.short	0x0064
        /*001c*/ 	.short	0x0082
	.zero		2


//--------------------- .nv.info                  --------------------------
	.section	.nv.info,"",@"SHT_CUDA_INFO"
	.align	4


	//----- nvinfo : EIATTR_REGCOUNT
	.align		4
        /*0000*/ 	.byte	0x04, 0x2f
        /*0002*/ 	.short	(.L_1 - .L_0)
	.align		4
.L_0:
        /*0004*/ 	.word	index@(_Z15tf_count_kernelPKiS0_S0_Piii)
        /*0008*/ 	.word	0x00000010


	//----- nvinfo : EIATTR_FRAME_SIZE
	.align		4
.L_1:
        /*000c*/ 	.byte	0x04, 0x11
        /*000e*/ 	.short	(.L_3 - .L_2)
	.align		4
.L_2:
        /*0010*/ 	.word	index@(_Z15tf_count_kernelPKiS0_S0_Piii)
        /*0014*/ 	.word	0x00000000


	//----- nvinfo : EIATTR_REGCOUNT
	.align		4
.L_3:
        /*0018*/ 	.byte	0x04, 0x2f
        /*001a*/ 	.short	(.L_5 - .L_4)
	.align		4
.L_4:
        /*001c*/ 	.word	index@(_Z21df_from_counts_kernelPKiPiii)
        /*0020*/ 	.word	0x00000020


	//----- nvinfo : EIATTR_FRAME_SIZE
	.align		4
.L_5:
        /*0024*/ 	.byte	0x04, 0x11
        /*0026*/ 	.short	(.L_7 - .L_6)
	.align		4
.L_6:
        /*0028*/ 	.word	index@(_Z21df_from_counts_kernelPKiPiii)
        /*002c*/ 	.word	0x00000000


	//----- nvinfo : EIATTR_REGCOUNT
	.align		4
.L_7:
        /*0030*/ 	.byte	0x04, 0x2f
        /*0032*/ 	.short	(.L_9 - .L_8)
	.align		4
.L_8:
        /*0034*/ 	.word	index@(_Z18tfidf_dense_kernelPKiPKdS0_Pdii)
        /*0038*/ 	.word	0x0000001a


	//----- nvinfo : EIATTR_FRAME_SIZE
	.align		4
.L_9:
        /*003c*/ 	.byte	0x04, 0x11
        /*003e*/ 	.short	(.L_11 - .L_10)
	.align		4
.L_10:
        /*0040*/ 	.word	index@($__internal_0_$__cuda_sm20_div_rn_f64_full)
        /*0044*/ 	.word	0x00000000


	//----- nvinfo : EIATTR_FRAME_SIZE
	.align		4
.L_11:
        /*0048*/ 	.byte	0x04, 0x11
        /*004a*/ 	.short	(.L_13 - .L_12)
	.align		4
.L_12:
        /*004c*/ 	.word	index@(_Z18tfidf_dense_kernelPKiPKdS0_Pdii)
        /*0050*/ 	.word	0x00000000


	//----- nvinfo : EIATTR_MIN_STACK_SIZE
	.align		4
.L_13:
        /*0054*/ 	.byte	0x04, 0x12
        /*0056*/ 	.short	(.L_15 - .L_14)
	.align		4
.L_14:
        /*0058*/ 	.word	index@(_Z18tfidf_dense_kernelPKiPKdS0_Pdii)
        /*005c*/ 	.word	0x00000000


	//----- nvinfo : EIATTR_MIN_STACK_SIZE
	.align		4
.L_15:
        /*0060*/ 	.byte	0x04, 0x12
        /*0062*/ 	.short	(.L_17 - .L_16)
	.align		4
.L_16:
        /*0064*/ 	.word	index@(_Z21df_from_counts_kernelPKiPiii)
        /*0068*/ 	.word	0x00000000


	//----- nvinfo : EIATTR_MIN_STACK_SIZE
	.align		4
.L_17:
        /*006c*/ 	.byte	0x04, 0x12
        /*006e*/ 	.short	(.L_19 - .L_18)
	.align		4
.L_18:
        /*0070*/ 	.word	index@(_Z15tf_count_kernelPKiS0_S0_Piii)
        /*0074*/ 	.word	0x00000000
.L_19:


//--------------------- .nv.compat                --------------------------
	.section	.nv.compat,"",@"SHT_CUDA_COMPAT_INFO"
	.align	4
        /*0000*/ 	.byte	0x02, 0x09, 0x00, 0x00, 0x02, 0x02, 0x01, 0x00, 0x02, 0x05, 0x05, 0x00, 0x03, 0x07, 0x01, 0x01
        /*0010*/ 	.byte	0x02, 0x03, 0x00, 0x00, 0x02, 0x06, 0x01, 0x00, 0x04, 0x0b, 0x08, 0x00, 0x01, 0x00, 0x00, 0x00
        /*0020*/ 	.byte	0x00, 0x00, 0x00, 0x00


//--------------------- .nv.info._Z18tfidf_dense_kernelPKiPKdS0_Pdii --------------------------
	.section	.nv.info._Z18tfidf_dense_kernelPKiPKdS0_Pdii,"",@"SHT_CUDA_INFO"
	.sectionflags	@""
	.align	4


	//----- nvinfo : EIATTR_CUDA_API_VERSION
	.align		4
        /*0000*/ 	.byte	0x04, 0x37
        /*0002*/ 	.short	(.L_21 - .L_20)
.L_20:
        /*0004*/ 	.word	0x00000082


	//----- nvinfo : EIATTR_KPARAM_INFO
	.align		4
.L_21:
        /*0008*/ 	.byte	0x04, 0x17
        /*000a*/ 	.short	(.L_23 - .L_22)
.L_22:
        /*000c*/ 	.word	0x00000000
        /*0010*/ 	.short	0x0005
        /*0012*/ 	.short	0x0024
        /*0014*/ 	.byte	0x00, 0xf0, 0x11, 0x00


	//----- nvinfo : EIATTR_KPARAM_INFO
	.align		4
.L_23:
        /*0018*/ 	.byte	0x04, 0x17
        /*001a*/ 	.short	(.L_25 - .L_24)
.L_24:
        /*001c*/ 	.word	0x00000000
        /*0020*/ 	.short	0x0004
        /*0022*/ 	.short	0x0020
        /*0024*/ 	.byte	0x00, 0xf0, 0x11, 0x00


	//----- nvinfo : EIATTR_KPARAM_INFO
	.align		4
.L_25:
        /*0028*/ 	.byte	0x04, 0x17
        /*002a*/ 	.short	(.L_27 - .L_26)
.L_26:
        /*002c*/ 	.word	0x00000000
        /*0030*/ 	.short	0x0003
        /*0032*/ 	.short	0x0018
        /*0034*/ 	.byte	0x00, 0xf5, 0x21, 0x00


	//----- nvinfo : EIATTR_KPARAM_INFO
	.align		4
.L_27:
        /*0038*/ 	.byte	0x04, 0x17
        /*003a*/ 	.short	(.L_29 - .L_28)
.L_28:
        /*003c*/ 	.word	0x00000000
        /*0040*/ 	.short	0x0002
        /*0042*/ 	.short	0x0010
        /*0044*/ 	.byte	0x00, 0xf5, 0x21, 0x00


	//----- nvinfo : EIATTR_KPARAM_INFO
	.align		4
.L_29:
        /*0048*/ 	.byte	0x04, 0x17
        /*004a*/ 	.short	(.L_31 - .L_30)
.L_30:
        /*004c*/ 	.word	0x00000000
        /*0050*/ 	.short	0x0001
        /*0052*/ 	.short	0x0008
        /*0054*/ 	.byte	0x00, 0xf5, 0x21, 0x00


	//----- nvinfo : EIATTR_KPARAM_INFO
	.align		4
.L_31:
        /*0058*/ 	.byte	0x04, 0x17
        /*005a*/ 	.short	(.L_33 - .L_32)
.L_32:
        /*005c*/ 	.word	0x00000000
        /*0060*/ 	.short	0x0000
        /*0062*/ 	.short	0x0000
        /*0064*/ 	.byte	0x00, 0xf5, 0x21, 0x00


	//----- nvinfo : EIATTR_SPARSE_MMA_MASK
	.align		4
.L_33:
        /*0068*/ 	.byte	0x03, 0x50
        /*006a*/ 	.short	0x0000


	//----- nvinfo : EIATTR_MAXREG_COUNT
	.align		4
        /*006c*/ 	.byte	0x03, 0x1b
        /*006e*/ 	.short	0x00ff


	//----- nvinfo : EIATTR_MERCURY_ISA_VERSION
	.align		4
        /*0070*/ 	.byte	0x03, 0x5f
        /*0072*/ 	.short	0x0101


	//----- nvinfo : EIATTR_VRC_CTA_INIT_COUNT
	.align		4
        /*0074*/ 	.byte	0x02, 0x4a
	.zero		1
	.zero		1


	//----- nvinfo : EIATTR_EXIT_INSTR_OFFSETS
	.align		4
        /*0078*/ 	.byte	0x04, 0x1c
        /*007a*/ 	.short	(.L_35 - .L_34)


	//   ....[0]....
.L_34:
        /*007c*/ 	.word	0x000000a0


	//   ....[1]....
        /*0080*/ 	.word	0x000002b0


	//   ....[2]....
        /*0084*/ 	.word	0x00000350


	//   ....[3]....
        /*0088*/ 	.word	0x000006b0


	//----- nvinfo : EIATTR_CRS_STACK_SIZE
	.align		4
.L_35:
        /*008c*/ 	.byte	0x04, 0x1e
        /*008e*/ 	.short	(.L_37 - .L_36)
.L_36:
        /*0090*/ 	.word	0x00000000


	//----- nvinfo : EIATTR_CBANK_PARAM_SIZE
	.align		4
.L_37:
        /*0094*/ 	.byte	0x03, 0x19
        /*0096*/ 	.short	0x0028


	//----- nvinfo : EIATTR_PARAM_CBANK
	.align		4
        /*0098*/ 	.byte	0x04, 0x0a
        /*009a*/ 	.short	(.L_39 - .L_38)
	.align		4
.L_38:
        /*009c*/ 	.word	index@(.nv.constant0._Z18tfidf_dense_kernelPKiPKdS0_Pdii)
        /*00a0*/ 	.short	0x0380
        /*00a2*/ 	.short	0x0028


	//----- nvinfo : EIATTR_SW_WAR
	.align		4
.L_39:
        /*00a4*/ 	.byte	0x04, 0x36
        /*00a6*/ 	.short	(.L_41 - .L_40)
.L_40:
        /*00a8*/ 	.word	0x00000008
.L_41:


//--------------------- .nv.info._Z21df_from_counts_kernelPKiPiii --------------------------
	.section	.nv.info._Z21df_from_counts_kernelPKiPiii,"",@"SHT_CUDA_INFO"
	.sectionflags	@""
	.align	4


	//----- nvinfo : EIATTR_CUDA_API_VERSION
	.align		4
        /*0000*/ 	.byte	0x04, 0x37
        /*0002*/ 	.short	(.L_43 - .L_42)
.L_42:
        /*0004*/ 	.word	0x00000082


	//----- nvinfo : EIATTR_KPARAM_INFO
	.align		4
.L_43:
        /*0008*/ 	.byte	0x04, 0x17
        /*000a*/ 	.short	(.L_45 - .L_44)
.L_44:
        /*000c*/ 	.word	0x00000000
        /*0010*/ 	.short	0x0003
        /*0012*/ 	.short	0x0014
        /*0014*/ 	.byte	0x00, 0xf0, 0x11, 0x00


	//----- nvinfo : EIATTR_KPARAM_INFO
	.align		4
.L_45:
        /*0018*/ 	.byte	0x04, 0x17
        /*001a*/ 	.short	(.L_47 - .L_46)
.L_46:
        /*001c*/ 	.word	0x00000000
        /*0020*/ 	.short	0x0002
        /*0022*/ 	.short	0x0010
        /*0024*/ 	.byte	0x00, 0xf0, 0x11, 0x00


	//----- nvinfo : EIATTR_KPARAM_INFO
	.align		4
.L_47:
        /*0028*/ 	.byte	0x04, 0x17
        /*002a*/ 	.short	(.L_49 - .L_48)
.L_48:
        /*002c*/ 	.word	0x00000000
        /*0030*/ 	.short	0x0001
        /*0032*/ 	.short	0x0008
        /*0034*/ 	.byte	0x00, 0xf5, 0x21, 0x00


	//----- nvinfo : EIATTR_KPARAM_INFO
	.align		4
.L_49:
        /*0038*/ 	.byte	0x04, 0x17
        /*003a*/ 	.short	(.L_51 - .L_50)
.L_50:
        /*003c*/ 	.word	0x00000000
        /*0040*/ 	.short	0x0000
        /*0042*/ 	.short	0x0000
        /*0044*/ 	.byte	0x00, 0xf5, 0x21, 0x00


	//----- nvinfo : EIATTR_SPARSE_MMA_MASK
	.align		4
.L_51:
        /*0048*/ 	.byte	0x03, 0x50
        /*004a*/ 	.short	0x0000


	//----- nvinfo : EIATTR_MAXREG_COUNT
	.align		4
        /*004c*/ 	.byte	0x03, 0x1b
        /*004e*/ 	.short	0x00ff


	//----- nvinfo : EIATTR_MERCURY_ISA_VERSION
	.align		4
        /*0050*/ 	.byte	0x03, 0x5f
        /*0052*/ 	.short	0x0101


	//----- nvinfo : EIATTR_VRC_CTA_INIT_COUNT
	.align		4
        /*0054*/ 	.byte	0x02, 0x4a
	.zero		1
	.zero		1


	//----- nvinfo : EIATTR_EXIT_INSTR_OFFSETS
	.align		4
        /*0058*/ 	.byte	0x04, 0x1c
        /*005a*/ 	.short	(.L_53 - .L_52)


	//   ....[0]....
.L_52:
        /*005c*/ 	.word	0x00000070


	//   ....[1]....
        /*0060*/ 	.word	0x00000c90


	//----- nvinfo : EIATTR_CBANK_PARAM_SIZE
	.align		4
.L_53:
        /*0064*/ 	.byte	0x03, 0x19
        /*0066*/ 	.short	0x0018


	//----- nvinfo : EIATTR_PARAM_CBANK
	.align		4
        /*0068*/ 	.byte	0x04, 0x0a
        /*006a*/ 	.short	(.L_55 - .L_54)
	.align		4
.L_54:
        /*006c*/ 	.word	index@(.nv.constant0._Z21df_from_counts_kernelPKiPiii)
        /*0070*/ 	.short	0x0380
        /*0072*/ 	.short	0x0018


	//----- nvinfo : EIATTR_SW_WAR
	.align		4
.L_55:
        /*0074*/ 	.byte	0x04, 0x36
        /*0076*/ 	.short	(.L_57 - .L_56)
.L_56:
        /*0078*/ 	.word	0x00000008
.L_57:


//--------------------- .nv.info._Z15tf_count_kernelPKiS0_S0_Piii --------------------------
	.section	.nv.info._Z15tf_count_kernelPKiS0_S0_Piii,"",@"SHT_CUDA_INFO"
	.sectionflags	@""
	.align	4


	//----- nvinfo : EIATTR_CUDA_API_VERSION
	.align		4
        /*0000*/ 	.byte	0x04, 0x37
        /*0002*/ 	.short	(.L_59 - .L_58)
.L_58:
        /*0004*/ 	.word	0x00000082


	//----- nvinfo : EIATTR_KPARAM_INFO
	.align		4
.L_59:
        /*0008*/ 	.byte	0x04, 0x17
        /*000a*/ 	.short	(.L_61 - .L_60)
.L_60:
        /*000c*/ 	.word	0x00000000
        /*0010*/ 	.short	0x0005
        /*0012*/ 	.short	0x0024
        /*0014*/ 	.byte	0x00, 0xf0, 0x11, 0x00


	//----- nvinfo : EIATTR_KPARAM_INFO
	.align		4
.L_61:
        /*0018*/ 	.byte	0x04, 0x17
        /*001a*/ 	.short	(.L_63 - .L_62)
.L_62:
        /*001c*/ 	.word	0x00000000
        /*0020*/ 	.short	0x0004
        /*0022*/ 	.short	0x0020
        /*0024*/ 	.byte	0x00, 0xf0, 0x11, 0x00


	//----- nvinfo : EIATTR_KPARAM_INFO
	.align		4
.L_63:
        /*0028*/ 	.byte	0x04, 0x17
        /*002a*/ 	.short	(.L_65 - .L_64)
.L_64:
        /*002c*/ 	.word	0x00000000
        /*0030*/ 	.short	0x0003
        /*0032*/ 	.short	0x0018
        /*0034*/ 	.byte	0x00, 0xf5, 0x21, 0x00


	//----- nvinfo : EIATTR_KPARAM_INFO
	.align		4
.L_65:
        /*0038*/ 	.byte	0x04, 0x17
        /*003a*/ 	.short	(.L_67 - .L_66)
.L_66:
        /*003c*/ 	.word	0x00000000
        /*0040*/ 	.short	0x0002
        /*0042*/ 	.short	0x0010
        /*0044*/ 	.byte	0x00, 0xf5, 0x21, 0x00


	//----- nvinfo : EIATTR_KPARAM_INFO
	.align		4
.L_67:
        /*0048*/ 	.byte	0x04, 0x17
        /*004a*/ 	.short	(.L_69 - .L_68)
.L_68:
        /*004c*/ 	.word	0x00000000
        /*0050*/ 	.short	0x0001
        /*0052*/ 	.short	0x0008
        /*0054*/ 	.byte	0x00, 0xf5, 0x21, 0x00


	//----- nvinfo : EIATTR_KPARAM_INFO
	.align		4
.L_69:
        /*0058*/ 	.byte	0x04, 0x17
        /*005a*/ 	.short	(.L_71 - .L_70)
.L_70:
        /*005c*/ 	.word	0x00000000
        /*0060*/ 	.short	0x0000
        /*0062*/ 	.short	0x0000
        /*0064*/ 	.byte	0x00, 0xf5, 0x21, 0x00


	//----- nvinfo : EIATTR_SPARSE_MMA_MASK
	.align		4
.L_71:
        /*0068*/ 	.byte	0x03, 0x50
        /*006a*/ 	.short	0x0000


	//----- nvinfo : EIATTR_MAXREG_COUNT
	.align		4
        /*006c*/ 	.byte	0x03, 0x1b
        /*006e*/ 	.short	0x00ff


	//----- nvinfo : EIATTR_MERCURY_ISA_VERSION
	.align		4
        /*0070*/ 	.byte	0x03, 0x5f
        /*0072*/ 	.short	0x0101


	//----- nvinfo : EIATTR_VRC_CTA_INIT_COUNT
	.align		4
        /*0074*/ 	.byte	0x02, 0x4a
	.zero		1
	.zero		1


	//----- nvinfo : EIATTR_EXIT_INSTR_OFFSETS
	.align		4
        /*0078*/ 	.byte	0x04, 0x1c
        /*007a*/ 	.short	(.L_73 - .L_72)


	//   ....[0]....
.L_72:
        /*007c*/ 	.word	0x00000040


	//   ....[1]....
        /*0080*/ 	.word	0x000000b0


	//   ....[2]....
        /*0084*/ 	.word	0x000002a0


	//----- nvinfo : EIATTR_CRS_STACK_SIZE
	.align		4
.L_73:
        /*0088*/ 	.byte	0x04, 0x1e
        /*008a*/ 	.short	(.L_75 - .L_74)
.L_74:
        /*008c*/ 	.word	0x00000000


	//----- nvinfo : EIATTR_CBANK_PARAM_SIZE
	.align		4
.L_75:
        /*0090*/ 	.byte	0x03, 0x19
        /*0092*/ 	.short	0x0028


	//----- nvinfo : EIATTR_PARAM_CBANK
	.align		4
        /*0094*/ 	.byte	0x04, 0x0a
        /*0096*/ 	.short	(.L_77 - .L_76)
	.align		4
.L_76:
        /*0098*/ 	.word	index@(.nv.constant0._Z15tf_count_kernelPKiS0_S0_Piii)
        /*009c*/ 	.short	0x0380
        /*009e*/ 	.short	0x0028


	//----- nvinfo : EIATTR_SW_WAR
	.align		4
.L_77:
        /*00a0*/ 	.byte	0x04, 0x36
        /*00a2*/ 	.short	(.L_79 - .L_78)
.L_78:
        /*00a4*/ 	.word	0x00000008
.L_79:


//--------------------- .nv.callgraph             --------------------------
	.section	.nv.callgraph,"",@"SHT_CUDA_CALLGRAPH"
	.align	4
	.sectionentsize	8
	.align		4
        /*0000*/ 	.word	0x00000000
	.align		4
        /*0004*/ 	.word	0xffffffff
	.align		4
        /*0008*/ 	.word	0x00000000
	.align		4
        /*000c*/ 	.word	0xfffffffe
	.align		4
        /*0010*/ 	.word	0x00000000
	.align		4
        /*0014*/ 	.word	0xfffffffd
	.align		4
        /*0018*/ 	.word	0x00000000
	.align		4
        /*001c*/ 	.word	0xfffffffc


//--------------------- .text._Z18tfidf_dense_kernelPKiPKdS0_Pdii --------------------------
	.section	.text._Z18tfidf_dense_kernelPKiPKdS0_Pdii,"ax",@progbits
	.align	128
        .global         _Z18tfidf_dense_kernelPKiPKdS0_Pdii
        .type           _Z18tfidf_dense_kernelPKiPKdS0_Pdii,@function
        .size           _Z18tfidf_dense_kernelPKiPKdS0_Pdii,(.L_x_19 - _Z18tfidf_dense_kernelPKiPKdS0_Pdii)
        .other          _Z18tfidf_dense_kernelPKiPKdS0_Pdii,@"STO_CUDA_ENTRY STV_DEFAULT"
_Z18tfidf_dense_kernelPKiPKdS0_Pdii:
.text._Z18tfidf_dense_kernelPKiPKdS0_Pdii:
[----:B------:R-:W-:Y:S01]  /*0000*/  LDC R1, c[0x0][0x37c] ;  /* 0x0000df00ff017b82 */ /* 0x000fe20000000800 */
[----:B------:R-:W0:Y:S07]  /*0010*/  S2R R5, SR_TID.X ;  /* 0x0000000000057919 */ /* 0x000e2e0000002100 */
[----:B------:R-:W0:Y:S08]  /*0020*/  S2UR UR4, SR_CTAID.X ;  /* 0x00000000000479c3 */ /* 0x000e300000002500 */
[----:B------:R-:W0:Y:S08]  /*0030*/  LDC R0, c[0x0][0x360] ;  /* 0x0000d800ff007b82 */ /* 0x000e300000000800 */
[----:B------:R-:W1:Y:S01]  /*0040*/  LDC.64 R2, c[0x0][0x3a0] ;  /* 0x0000e800ff027b82 */ /* 0x000e620000000a00 */
[----:B0-----:R-:W-:-:S05]  /*0050*/  IMAD R0, R0, UR4, R5 ;  /* 0x0000000400007c24 */ /* 0x001fca000f8e0205 */
[----:B------:R-:W-:Y:S01]  /*0060*/  SHF.R.S32.HI R9, RZ, 0x1f, R0 ;  /* 0x0000001fff097819 */ /* 0x000fe20000011400 */
[----:B-1----:R-:W-:-:S03]  /*0070*/  IMAD.WIDE R4, R3, R2, RZ ;  /* 0x0000000203047225 */ /* 0x002fc600078e02ff */
[----:B------:R-:W-:-:S04]  /*0080*/  ISETP.GT.U32.AND P0, PT, R4, R0, PT ;  /* 0x000000000400720c */ /* 0x000fc80003f04070 */
[----:B------:R-:W-:-:S13]  /*0090*/  ISETP.GT.AND.EX P0, PT, R5, R9, PT, P0 ;  /* 0x000000090500720c */ /* 0x000fda0003f04300 */
[----:B------:R-:W-:Y:S05]  /*00a0*/  @!P0 EXIT ;  /* 0x000000000000894d */ /* 0x000fea0003800000 */
[----:B------:R-:W-:Y:S01]  /*00b0*/  IABS R7, R3 ;  /* 0x0000000300077213 */ /* 0x000fe20000000000 */
[----:B------:R-:W0:Y:S01]  /*00c0*/  LDCU.64 UR4, c[0x0][0x358] ;  /* 0x00006b00ff0477ac */ /* 0x000e220008000a00 */
[----:B------:R-:W-:Y:S02]  /*00d0*/  IABS R8, R0 ;  /* 0x0000000000087213 */ /* 0x000fe40000000000 */
[----:B------:R-:W1:Y:S08]  /*00e0*/  I2F.RP R2, R7 ;  /* 0x0000000700027306 */ /* 0x000e700000209400 */
[----:B-1----:R-:W1:Y:S02]  /*00f0*/  MUFU.RCP R2, R2 ;  /* 0x0000000200027308 */ /* 0x002e640000001000 */
[----:B-1----:R-:W-:-:S06]  /*0100*/  VIADD R4, R2, 0xffffffe ;  /* 0x0ffffffe02047836 */ /* 0x002fcc0000000000 */
[----:B------:R1:W2:Y:S02]  /*0110*/  F2I.FTZ.U32.TRUNC.NTZ R5, R4 ;  /* 0x0000000400057305 */ /* 0x0002a4000021f000 */
[----:B-1----:R-:W-:Y:S02]  /*0120*/  IMAD.MOV.U32 R4, RZ, RZ, RZ ;  /* 0x000000ffff047224 */ /* 0x002fe400078e00ff */
[----:B--2---:R-:W-:-:S04]  /*0130*/  IMAD.MOV R6, RZ, RZ, -R5 ;  /* 0x000000ffff067224 */ /* 0x004fc800078e0a05 */
[----:B------:R-:W-:-:S04]  /*0140*/  IMAD R11, R6, R7, RZ ;  /* 0x00000007060b7224 */ /* 0x000fc800078e02ff */
[----:B------:R-:W-:-:S06]  /*0150*/  IMAD.HI.U32 R5, R5, R11, R4 ;  /* 0x0000000b05057227 */ /* 0x000fcc00078e0004 */
[----:B------:R-:W-:Y:S02]  /*0160*/  IMAD.HI.U32 R6, R5, R8, RZ ;  /* 0x0000000805067227 */ /* 0x000fe400078e00ff */
[----:B------:R-:W1:Y:S02]  /*0170*/  LDC.64 R4, c[0x0][0x390] ;  /* 0x0000e400ff047b82 */ /* 0x000e640000000a00 */
[----:B------:R-:W-:-:S04]  /*0180*/  IMAD.MOV R2, RZ, RZ, -R6 ;  /* 0x000000ffff027224 */ /* 0x000fc800078e0a06 */
[----:B------:R-:W-:-:S05]  /*0190*/  IMAD R2, R7, R2, R8 ;  /* 0x0000000207027224 */ /* 0x000fca00078e0208 */
[----:B------:R-:W-:-:S13]  /*01a0*/  ISETP.GT.U32.AND P1, PT, R7, R2, PT ;  /* 0x000000020700720c */ /* 0x000fda0003f24070 */
[----:B------:R-:W-:Y:S02]  /*01b0*/  @!P1 IMAD.IADD R2, R2, 0x1, -R7 ;  /* 0x0000000102029824 */ /* 0x000fe400078e0a07 */
[----:B------:R-:W-:Y:S01]  /*01c0*/  @!P1 VIADD R6, R6, 0x1 ;  /* 0x0000000106069836 */ /* 0x000fe20000000000 */
[----:B------:R-:W-:Y:S02]  /*01d0*/  ISETP.NE.AND P1, PT, R3, RZ, PT ;  /* 0x000000ff0300720c */ /* 0x000fe40003f25270 */
[----:B------:R-:W-:Y:S02]  /*01e0*/  ISETP.GE.U32.AND P0, PT, R2, R7, PT ;  /* 0x000000070200720c */ /* 0x000fe40003f06070 */
[----:B------:R-:W-:-:S04]  /*01f0*/  LOP3.LUT R2, R0, R3, RZ, 0x3c, !PT ;  /* 0x0000000300027212 */ /* 0x000fc800078e3cff */
[----:B------:R-:W-:-:S07]  /*0200*/  ISETP.GE.AND P2, PT, R2, RZ, PT ;  /* 0x000000ff0200720c */ /* 0x000fce0003f46270 */
[----:B------:R-:W-:-:S06]  /*0210*/  @P0 VIADD R6, R6, 0x1 ;  /* 0x0000000106060836 */ /* 0x000fcc0000000000 */
[----:B------:R-:W-:Y:S01]  /*0220*/  @!P2 IMAD.MOV R6, RZ, RZ, -R6 ;  /* 0x000000ffff06a224 */ /* 0x000fe200078e0a06 */
[----:B------:R-:W-:-:S05]  /*0230*/  @!P1 LOP3.LUT R6, RZ, R3, RZ, 0x33, !PT ;  /* 0x00000003ff069212 */ /* 0x000fca00078e33ff */
[----:B-1----:R-:W-:-:S05]  /*0240*/  IMAD.WIDE R2, R6, 0x4, R4 ;  /* 0x0000000406027825 */ /* 0x002fca00078e0204 */
[----:B0-----:R-:W2:Y:S02]  /*0250*/  LDG.E R14, desc[UR4][R2.64] ;  /* 0x00000004020e7981 */ /* 0x001ea4000c1e1900 */
[----:B--2---:R-:W-:-:S13]  /*0260*/  ISETP.GT.AND P0, PT, R14, RZ, PT ;  /* 0x000000ff0e00720c */ /* 0x004fda0003f04270 */
[----:B------:R-:W0:Y:S02]  /*0270*/  @!P0 LDC.64 R4, c[0x0][0x398] ;  /* 0x0000e600ff048b82 */ /* 0x000e240000000a00 */
[----:B0-----:R-:W-:-:S04]  /*0280*/  @!P0 LEA R4, P1, R0, R4, 0x3 ;  /* 0x0000000400048211 */ /* 0x001fc800078218ff */
[----:B------:R-:W-:-:S05]  /*0290*/  @!P0 LEA.HI.X R5, R0, R5, R9, 0x3, P1 ;  /* 0x0000000500058211 */ /* 0x000fca00008f1c09 */
[----:B------:R0:W-:Y:S01]  /*02a0*/  @!P0 STG.E.64 desc[UR4][R4.64], RZ ;  /* 0x000000ff04008986 */ /* 0x0001e2000c101b04 */
[----:B------:R-:W-:Y:S05]  /*02b0*/  @!P0 EXIT ;  /* 0x000000000000894d */ /* 0x000fea0003800000 */
[----:B------:R-:W1:Y:S02]  /*02c0*/  LDCU.64 UR6, c[0x0][0x380] ;  /* 0x00007000ff0677ac */ /* 0x000e640008000a00 */
[----:B-1----:R-:W-:-:S04]  /*02d0*/  LEA R2, P0, R0, UR6, 0x2 ;  /* 0x0000000600027c11 */ /* 0x002fc8000f8010ff */
[----:B------:R-:W-:-:S05]  /*02e0*/  LEA.HI.X R3, R0, UR7, R9, 0x2, P0 ;  /* 0x0000000700037c11 */ /* 0x000fca00080f1409 */
[----:B------:R-:W2:Y:S02]  /*02f0*/  LDG.E R8, desc[UR4][R2.64] ;  /* 0x0000000402087981 */ /* 0x000ea4000c1e1900 */
[----:B--2---:R-:W-:-:S13]  /*0300*/  ISETP.NE.AND P0, PT, R8, RZ, PT ;  /* 0x000000ff0800720c */ /* 0x004fda0003f05270 */
[----:B0-----:R-:W0:Y:S02]  /*0310*/  @!P0 LDC.64 R4, c[0x0][0x398] ;  /* 0x0000e600ff048b82 */ /* 0x001e240000000a00 */
[----:B0-----:R-:W-:-:S04]  /*0320*/  @!P0 LEA R4, P1, R0, R4, 0x3 ;  /* 0x0000000400048211 */ /* 0x001fc800078218ff */
[----:B------:R-:W-:-:S05]  /*0330*/  @!P0 LEA.HI.X R5, R0, R5, R9, 0x3, P1 ;  /* 0x0000000500058211 */ /* 0x000fca00008f1c09 */
[----:B------:R0:W-:Y:S01]  /*0340*/  @!P0 STG.E.64 desc[UR4][R4.64], RZ ;  /* 0x000000ff04008986 */ /* 0x0001e2000c101b04 */
[----:B------:R-:W-:Y:S05]  /*0350*/  @!P0 EXIT ;  /* 0x000000000000894d */ /* 0x000fea0003800000 */
[----:B0-----:R-:W0:Y:S01]  /*0360*/  I2F.F64.U32 R4, R14 ;  /* 0x0000000e00047312 */ /* 0x001e220000201800 */
[----:B------:R-:W-:Y:S01]  /*0370*/  IMAD.MOV.U32 R2, RZ, RZ, 0x1 ;  /* 0x00000001ff027424 */ /* 0x000fe200078e00ff */
[----:B------:R-:W-:Y:S06]  /*0380*/  BSSY.RECONVERGENT B0, `(.L_x_0) ;  /* 0x0000013000007945 */ /* 0x000fec0003800200 */
[----:B0-----:R-:W0:Y:S02]  /*0390*/  MUFU.RCP64H R3, R5 ;  /* 0x0000000500037308 */ /* 0x001e240000001800 */
[----:B0-----:R-:W-:-:S08]  /*03a0*/  DFMA R6, -R4, R2, 1 ;  /* 0x3ff000000406742b */ /* 0x001fd00000000102 */
[----:B------:R-:W-:-:S08]  /*03b0*/  DFMA R6, R6, R6, R6 ;  /* 0x000000060606722b */ /* 0x000fd00000000006 */
[----:B------:R-:W-:Y:S02]  /*03c0*/  DFMA R2, R2, R6, R2 ;  /* 0x000000060202722b */ /* 0x000fe40000000002 */
[----:B------:R-:W0:Y:S06]  /*03d0*/  I2F.F64 R6, R8 ;  /* 0x0000000800067312 */ /* 0x000e2c0000201c00 */
[----:B------:R-:W-:-:S08]  /*03e0*/  DFMA R10, -R4, R2, 1 ;  /* 0x3ff00000040a742b */ /* 0x000fd00000000102 */
[----:B------:R-:W-:Y:S01]  /*03f0*/  DFMA R2, R2, R10, R2 ;  /* 0x0000000a0202722b */ /* 0x000fe20000000002 */
[----:B0-----:R-:W-:-:S07]  /*0400*/  FSETP.GEU.AND P1, PT, |R7|, 6.5827683646048100446e-37, PT ;  /* 0x036000000700780b */ /* 0x001fce0003f2e200 */
[----:B------:R-:W-:-:S08]  /*0410*/  DMUL R10, R6, R2 ;  /* 0x00000002060a7228 */ /* 0x000fd00000000000 */
[----:B------:R-:W-:-:S08]  /*0420*/  DFMA R12, -R4, R10, R6 ;  /* 0x0000000a040c722b */ /* 0x000fd00000000106 */
[----:B------:R-:W-:-:S10]  /*0430*/  DFMA R2, R2, R12, R10 ;  /* 0x0000000c0202722b */ /* 0x000fd4000000000a */
[----:B------:R-:W-:-:S05]  /*0440*/  FFMA R10, RZ, R5, R3 ;  /* 0x00000005ff0a7223 */ /* 0x000fca0000000003 */
[----:B------:R-:W-:-:S13]  /*0450*/  FSETP.GT.AND P0, PT, |R10|, 1.469367938527859385e-39, PT ;  /* 0x001000000a00780b */ /* 0x000fda0003f04200 */
[----:B------:R-:W-:Y:S05]  /*0460*/  @P0 BRA P1, `(.L_x_1) ;  /* 0x0000000000100947 */ /* 0x000fea0000800000 */
[----:B------:R-:W-:-:S07]  /*0470*/  MOV R8, 0x490 ;  /* 0x0000049000087802 */ /* 0x000fce0000000f00 */
[----:B------:R-:W-:Y:S05]  /*0480*/  CALL.REL.NOINC `($__internal_0_$__cuda_sm20_div_rn_f64_full) ;  /* 0x00000000008c7944 */ /* 0x000fea0003c00000 */
[----:B------:R-:W-:Y:S02]  /*0490*/  IMAD.MOV.U32 R2, RZ, RZ, R12 ;  /* 0x000000ffff027224 */ /* 0x000fe400078e000c */
[----:B------:R-:W-:-:S07]  /*04a0*/  IMAD.MOV.U32 R3, RZ, RZ, R13 ;  /* 0x000000ffff037224 */ /* 0x000fce00078e000d */
.L_x_1:
[----:B------:R-:W-:Y:S05]  /*04b0*/  BSYNC.RECONVERGENT B0 ;  /* 0x0000000000007941 */ /* 0x000fea0003800200 */
.L_x_0:
[----:B------:R-:W0:Y:S01]  /*04c0*/  LDC R10, c[0x0][0x3a4] ;  /* 0x0000e900ff0a7b82 */ /* 0x000e220000000800 */
[----:B------:R-:W-:Y:S01]  /*04d0*/  IABS R8, R0 ;  /* 0x0000000000087213 */ /* 0x000fe20000000000 */
[----:B------:R-:W1:Y:S01]  /*04e0*/  LDCU.64 UR6, c[0x0][0x398] ;  /* 0x00007300ff0677ac */ /* 0x000e620008000a00 */
[----:B------:R-:W-:Y:S02]  /*04f0*/  ISETP.GE.AND P1, PT, R0, RZ, PT ;  /* 0x000000ff0000720c */ /* 0x000fe40003f26270 */
[----:B0-----:R-:W-:Y:S02]  /*0500*/  IABS R6, R10 ;  /* 0x0000000a00067213 */ /* 0x001fe40000000000 */
[----:B------:R-:W-:Y:S02]  /*0510*/  ISETP.NE.AND P2, PT, R10, RZ, PT ;  /* 0x000000ff0a00720c */ /* 0x000fe40003f45270 */
[----:B------:R-:W0:Y:S08]  /*0520*/  I2F.RP R7, R6 ;  /* 0x0000000600077306 */ /* 0x000e300000209400 */
[----:B0-----:R-:W0:Y:S02]  /*0530*/  MUFU.RCP R7, R7 ;  /* 0x0000000700077308 */ /* 0x001e240000001000 */
[----:B0-----:R-:W-:-:S06]  /*0540*/  VIADD R4, R7, 0xffffffe ;  /* 0x0ffffffe07047836 */ /* 0x001fcc0000000000 */
[----:B------:R0:W2:Y:S02]  /*0550*/  F2I.FTZ.U32.TRUNC.NTZ R5, R4 ;  /* 0x0000000400057305 */ /* 0x0000a4000021f000 */
[----:B0-----:R-:W-:Y:S02]  /*0560*/  IMAD.MOV.U32 R4, RZ, RZ, RZ ;  /* 0x000000ffff047224 */ /* 0x001fe400078e00ff */
[----:B--2---:R-:W-:-:S04]  /*0570*/  IMAD.MOV R11, RZ, RZ, -R5 ;  /* 0x000000ffff0b7224 */ /* 0x004fc800078e0a05 */
[----:B------:R-:W-:-:S04]  /*0580*/  IMAD R11, R11, R6, RZ ;  /* 0x000000060b0b7224 */ /* 0x000fc800078e02ff */
[----:B------:R-:W-:-:S04]  /*0590*/  IMAD.HI.U32 R11, R5, R11, R4 ;  /* 0x0000000b050b7227 */ /* 0x000fc800078e0004 */
[----:B------:R-:W-:-:S04]  /*05a0*/  IMAD.MOV.U32 R5, RZ, RZ, R8 ;  /* 0x000000ffff057224 */ /* 0x000fc800078e0008 */
[----:B------:R-:W-:-:S04]  /*05b0*/  IMAD.HI.U32 R11, R11, R5, RZ ;  /* 0x000000050b0b7227 */ /* 0x000fc800078e00ff */
[----:B------:R-:W-:-:S04]  /*05c0*/  IMAD.MOV R11, RZ, RZ, -R11 ;  /* 0x000000ffff0b7224 */ /* 0x000fc800078e0a0b */
[C---:B------:R-:W-:Y:S02]  /*05d0*/  IMAD R7, R6.reuse, R11, R5 ;  /* 0x0000000b06077224 */ /* 0x040fe400078e0205 */
[----:B------:R-:W0:Y:S03]  /*05e0*/  LDC.64 R4, c[0x0][0x388] ;  /* 0x0000e200ff047b82 */ /* 0x000e260000000a00 */
[----:B------:R-:W-:-:S13]  /*05f0*/  ISETP.GT.U32.AND P0, PT, R6, R7, PT ;  /* 0x000000070600720c */ /* 0x000fda0003f04070 */
[----:B------:R-:W-:-:S05]  /*0600*/  @!P0 IMAD.IADD R7, R7, 0x1, -R6 ;  /* 0x0000000107078824 */ /* 0x000fca00078e0a06 */
[----:B------:R-:W-:-:S13]  /*0610*/  ISETP.GT.U32.AND P0, PT, R6, R7, PT ;  /* 0x000000070600720c */ /* 0x000fda0003f04070 */
[----:B------:R-:W-:-:S04]  /*0620*/  @!P0 IMAD.IADD R7, R7, 0x1, -R6 ;  /* 0x0000000107078824 */ /* 0x000fc800078e0a06 */
[----:B------:R-:W-:Y:S01]  /*0630*/  @!P1 IMAD.MOV R7, RZ, RZ, -R7 ;  /* 0x000000ffff079224 */ /* 0x000fe200078e0a07 */
[----:B------:R-:W-:-:S05]  /*0640*/  @!P2 LOP3.LUT R7, RZ, R10, RZ, 0x33, !PT ;  /* 0x0000000aff07a212 */ /* 0x000fca00078e33ff */
[----:B0-----:R-:W-:-:S06]  /*0650*/  IMAD.WIDE R4, R7, 0x8, R4 ;  /* 0x0000000807047825 */ /* 0x001fcc00078e0204 */
[----:B------:R-:W2:Y:S01]  /*0660*/  LDG.E.64 R4, desc[UR4][R4.64] ;  /* 0x0000000404047981 */ /* 0x000ea2000c1e1b00 */
[----:B-1----:R-:W-:-:S04]  /*0670*/  LEA R6, P0, R0, UR6, 0x3 ;  /* 0x0000000600067c11 */ /* 0x002fc8000f8018ff */
[----:B------:R-:W-:Y:S01]  /*0680*/  LEA.HI.X R7, R0, UR7, R9, 0x3, P0 ;  /* 0x0000000700077c11 */ /* 0x000fe200080f1c09 */
[----:B--2---:R-:W-:-:S07]  /*0690*/  DMUL R2, R4, R2 ;  /* 0x0000000204027228 */ /* 0x004fce0000000000 */
[----:B------:R-:W-:Y:S01]  /*06a0*/  STG.E.64 desc[UR4][R6.64], R2 ;  /* 0x0000000206007986 */ /* 0x000fe2000c101b04 */
[----:B------:R-:W-:Y:S05]  /*06b0*/  EXIT ;  /* 0x000000000000794d */ /* 0x000fea0003800000 */
        .weak           $__internal_0_$__cuda_sm20_div_rn_f64_full
        .type           $__internal_0_$__cuda_sm20_div_rn_f64_full,@function
        .size           $__internal_0_$__cuda_sm20_div_rn_f64_full,(.L_x_19 - $__internal_0_$__cuda_sm20_div_rn_f64_full)
$__internal_0_$__cuda_sm20_div_rn_f64_full:
[C---:B------:R-:W-:Y:S01]  /*06c0*/  FSETP.GEU.AND P0, PT, |R5|.reuse, 1.469367938527859385e-39, PT ;  /* 0x001000000500780b */ /* 0x040fe20003f0e200 */
[----:B------:R-:W-:Y:S01]  /*06d0*/  IMAD.MOV.U32 R10, RZ, RZ, 0x1 ;  /* 0x00000001ff0a7424 */ /* 0x000fe200078e00ff */
[----:B------:R-:W-:Y:S01]  /*06e0*/  LOP3.LUT R2, R5, 0x800fffff, RZ, 0xc0, !PT ;  /* 0x800fffff05027812 */ /* 0x000fe200078ec0ff */
[----:B------:R-:W-:Y:S01]  /*06f0*/  BSSY.RECONVERGENT B1, `(.L_x_2) ;  /* 0x0000055000017945 */ /* 0x000fe20003800200 */
[C---:B------:R-:W-:Y:S02]  /*0700*/  FSETP.GEU.AND P2, PT, |R7|.reuse, 1.469367938527859385e-39, PT ;  /* 0x001000000700780b */ /* 0x040fe40003f4e200 */
[----:B------:R-:W-:Y:S01]  /*0710*/  LOP3.LUT R3, R2, 0x3ff00000, RZ, 0xfc, !PT ;  /* 0x3ff0000002037812 */ /* 0x000fe200078efcff */
[----:B------:R-:W-:Y:S01]  /*0720*/  IMAD.MOV.U32 R2, RZ, RZ, R4 ;  /* 0x000000ffff027224 */ /* 0x000fe200078e0004 */
[----:B------:R-:W-:-:S05]  /*0730*/  LOP3.LUT R12, R7, 0x7ff00000, RZ, 0xc0, !PT ;  /* 0x7ff00000070c7812 */ /* 0x000fca00078ec0ff */
[----:B------:R-:W-:-:S04]  /*0740*/  @!P0 DMUL R2, R4, 8.98846567431157953865e+307 ;  /* 0x7fe0000004028828 */ /* 0x000fc80000000000 */
[----:B------:R-:W-:Y:S01]  /*0750*/  @!P2 LOP3.LUT R13, R5, 0x7ff00000, RZ, 0xc0, !PT ;  /* 0x7ff00000050da812 */ /* 0x000fe200078ec0ff */
[----:B------:R-:W-:Y:S01]  /*0760*/  @!P2 IMAD.MOV.U32 R18, RZ, RZ, RZ ;  /* 0x000000ffff12a224 */ /* 0x000fe200078e00ff */
[----:B------:R-:W0:Y:S02]  /*0770*/  MUFU.RCP64H R11, R3 ;  /* 0x00000003000b7308 */ /* 0x000e240000001800 */
[----:B------:R-:W-:Y:S01]  /*0780*/  @!P2 ISETP.GE.U32.AND P3, PT, R12, R13, PT ;  /* 0x0000000d0c00a20c */ /* 0x000fe20003f66070 */
[----:B------:R-:W-:-:S05]  /*0790*/  IMAD.MOV.U32 R13, RZ, RZ, 0x1ca00000 ;  /* 0x1ca00000ff0d7424 */ /* 0x000fca00078e00ff */
[----:B------:R-:W-:-:S04]  /*07a0*/  @!P2 SEL R19, R13, 0x63400000, !P3 ;  /* 0x634000000d13a807 */ /* 0x000fc80005800000 */
[----:B------:R-:W-:-:S04]  /*07b0*/  @!P2 LOP3.LUT R19, R19, 0x80000000, R7, 0xf8, !PT ;  /* 0x800000001313a812 */ /* 0x000fc800078ef807 */
[----:B------:R-:W-:Y:S01]  /*07c0*/  @!P2 LOP3.LUT R19, R19, 0x100000, RZ, 0xfc, !PT ;  /* 0x001000001313a812 */ /* 0x000fe200078efcff */
[----:B0-----:R-:W-:-:S08]  /*07d0*/  DFMA R14, R10, -R2, 1 ;  /* 0x3ff000000a0e742b */ /* 0x001fd00000000802 */
[----:B------:R-:W-:Y:S01]  /*07e0*/  DFMA R16, R14, R14, R14 ;  /* 0x0000000e0e10722b */ /* 0x000fe2000000000e */
[----:B------:R-:W-:-:S04]  /*07f0*/  LOP3.LUT R15, R5, 0x7ff00000, RZ, 0xc0, !PT ;  /* 0x7ff00000050f7812 */ /* 0x000fc800078ec0ff */
[----:B------:R-:W-:-:S03]  /*0800*/  ISETP.GE.U32.AND P1, PT, R12, R15, PT ;  /* 0x0000000f0c00720c */ /* 0x000fc60003f26070 */
[----:B------:R-:W-:Y:S01]  /*0810*/  DFMA R16, R10, R16, R10 ;  /* 0x000000100a10722b */ /* 0x000fe2000000000a */
[----:B------:R-:W-:Y:S01]  /*0820*/  SEL R11, R13, 0x63400000, !P1 ;  /* 0x634000000d0b7807 */ /* 0x000fe20004800000 */
[----:B------:R-:W-:-:S03]  /*0830*/  IMAD.MOV.U32 R10, RZ, RZ, R6 ;  /* 0x000000ffff0a7224 */ /* 0x000fc600078e0006 */
[----:B------:R-:W-:-:S03]  /*0840*/  LOP3.LUT R11, R11, 0x800fffff, R7, 0xf8, !PT ;  /* 0x800fffff0b0b7812 */ /* 0x000fc600078ef807 */
[----:B------:R-:W-:-:S03]  /*0850*/  DFMA R20, R16, -R2, 1 ;  /* 0x3ff000001014742b */ /* 0x000fc60000000802 */
[----:B------:R-:W-:-:S05]  /*0860*/  @!P2 DFMA R10, R10, 2, -R18 ;  /* 0x400000000a0aa82b */ /* 0x000fca0000000812 */
[----:B------:R-:W-:Y:S01]  /*0870*/  DFMA R16, R16, R20, R16 ;  /* 0x000000141010722b */ /* 0x000fe20000000010 */
[----:B------:R-:W-:Y:S02]  /*0880*/  IMAD.MOV.U32 R21, RZ, RZ, R12 ;  /* 0x000000ffff157224 */ /* 0x000fe400078e000c */
[----:B------:R-:W-:Y:S01]  /*0890*/  IMAD.MOV.U32 R20, RZ, RZ, R15 ;  /* 0x000000ffff147224 */ /* 0x000fe200078e000f */
[----:B------:R-:W-:Y:S02]  /*08a0*/  @!P0 LOP3.LUT R20, R3, 0x7ff00000, RZ, 0xc0, !PT ;  /* 0x7ff0000003148812 */ /* 0x000fe400078ec0ff */
[----:B------:R-:W-:Y:S02]  /*08b0*/  @!P2 LOP3.LUT R21, R11, 0x7ff00000, RZ, 0xc0, !PT ;  /* 0x7ff000000b15a812 */ /* 0x000fe400078ec0ff */
[----:B------:R-:W-:Y:S01]  /*08c0*/  DMUL R18, R16, R10 ;  /* 0x0000000a10127228 */ /* 0x000fe20000000000 */
[----:B------:R-:W-:Y:S02]  /*08d0*/  VIADD R23, R20, 0xffffffff ;  /* 0xffffffff14177836 */ /* 0x000fe40000000000 */
[----:B------:R-:W-:-:S05]  /*08e0*/  VIADD R22, R21, 0xffffffff ;  /* 0xffffffff15167836 */ /* 0x000fca0000000000 */
[----:B------:R-:W-:Y:S01]  /*08f0*/  DFMA R14, R18, -R2, R10 ;  /* 0x80000002120e722b */ /* 0x000fe2000000000a */
[----:B------:R-:W-:-:S04]  /*0900*/  ISETP.GT.U32.AND P0, PT, R22, 0x7feffffe, PT ;  /* 0x7feffffe1600780c */ /* 0x000fc80003f04070 */
[----:B------:R-:W-:-:S03]  /*0910*/  ISETP.GT.U32.OR P0, PT, R23, 0x7feffffe, P0 ;  /* 0x7feffffe1700780c */ /* 0x000fc60000704470 */
[----:B------:R-:W-:-:S10]  /*0920*/  DFMA R14, R16, R14, R18 ;  /* 0x0000000e100e722b */ /* 0x000fd40000000012 */
[----:B------:R-:W-:Y:S05]  /*0930*/  @P0 BRA `(.L_x_3) ;  /* 0x00000000006c0947 */ /* 0x000fea0003800000 */
[----:B------:R-:W-:-:S04]  /*0940*/  LOP3.LUT R7, R5, 0x7ff00000, RZ, 0xc0, !PT ;  /* 0x7ff0000005077812 */ /* 0x000fc800078ec0ff */
[CC--:B------:R-:W-:Y:S02]  /*0950*/  VIADDMNMX R6, R12.reuse, -R7.reuse, 0xb9600000, !PT ;  /* 0xb96000000c067446 */ /* 0x0c0fe40007800907 */
[----:B------:R-:W-:Y:S02]  /*0960*/  ISETP.GE.U32.AND P0, PT, R12, R7, PT ;  /* 0x000000070c00720c */ /* 0x000fe40003f06070 */
[----:B------:R-:W-:Y:S02]  /*0970*/  VIMNMX R6, PT, PT, R6, 0x46a00000, PT ;  /* 0x46a0000006067848 */ /* 0x000fe40003fe0100 */
[----:B------:R-:W-:-:S05]  /*0980*/  SEL R13, R13, 0x63400000, !P0 ;  /* 0x634000000d0d7807 */ /* 0x000fca0004000000 */
[----:B------:R-:W-:Y:S02]  /*0990*/  IMAD.IADD R16, R6, 0x1, -R13 ;  /* 0x0000000106107824 */ /* 0x000fe400078e0a0d */
[----:B------:R-:W-:Y:S02]  /*09a0*/  IMAD.MOV.U32 R6, RZ, RZ, RZ ;  /* 0x000000ffff067224 */ /* 0x000fe400078e00ff */
[----:B------:R-:W-:-:S06]  /*09b0*/  VIADD R7, R16, 0x7fe00000 ;  /* 0x7fe0000010077836 */ /* 0x000fcc0000000000 */
[----:B------:R-:W-:-:S10]  /*09c0*/  DMUL R12, R14, R6 ;  /* 0x000000060e0c7228 */ /* 0x000fd40000000000 */
[----:B------:R-:W-:-:S13]  /*09d0*/  FSETP.GTU.AND P0, PT, |R13|, 1.469367938527859385e-39, PT ;  /* 0x001000000d00780b */ /* 0x000fda0003f0c200 */
[----:B------:R-:W-:Y:S05]  /*09e0*/  @P0 BRA `(.L_x_4) ;  /* 0x0000000000940947 */ /* 0x000fea0003800000 */
[----:B------:R-:W-:Y:S01]  /*09f0*/  DFMA R2, R14, -R2, R10 ;  /* 0x800000020e02722b */ /* 0x000fe2000000000a */
[----:B------:R-:W-:-:S09]  /*0a00*/  IMAD.MOV.U32 R6, RZ, RZ, RZ ;  /* 0x000000ffff067224 */ /* 0x000fd200078e00ff */
[C---:B------:R-:W-:Y:S02]  /*0a10*/  FSETP.NEU.AND P0, PT, R3.reuse, RZ, PT ;  /* 0x000000ff0300720b */ /* 0x040fe40003f0d000 */
[----:B------:R-:W-:-:S04]  /*0a20*/  LOP3.LUT R5, R3, 0x80000000, R5, 0x48, !PT ;  /* 0x8000000003057812 */ /* 0x000fc800078e4805 */
[----:B------:R-:W-:-:S07]  /*0a30*/  LOP3.LUT R7, R5, R7, RZ, 0xfc, !PT ;  /* 0x0000000705077212 */ /* 0x000fce00078efcff */
[----:B------:R-:W-:Y:S05]  /*0a40*/  @!P0 BRA `(.L_x_4) ;  /* 0x00000000007c8947 */ /* 0x000fea0003800000 */
[----:B------:R-:W-:Y:S01]  /*0a50*/  IMAD.MOV R3, RZ, RZ, -R16 ;  /* 0x000000ffff037224 */ /* 0x000fe200078e0a10 */
[----:B------:R-:W-:Y:S01]  /*0a60*/  DMUL.RP R6, R14, R6 ;  /* 0x000000060e067228 */ /* 0x000fe20000008000 */
[----:B------:R-:W-:-:S06]  /*0a70*/  IMAD.MOV.U32 R2, RZ, RZ, RZ ;  /* 0x000000ffff027224 */ /* 0x000fcc00078e00ff */
[----:B------:R-:W-:-:S03]  /*0a80*/  DFMA R2, R12, -R2, R14 ;  /* 0x800000020c02722b */ /* 0x000fc6000000000e */
[----:B------:R-:W-:-:S03]  /*0a90*/  LOP3.LUT R5, R7, R5, RZ, 0x3c, !PT ;  /* 0x0000000507057212 */ /* 0x000fc600078e3cff */
[----:B------:R-:W-:-:S04]  /*0aa0*/  IADD3 R2, PT, PT, -R16, -0x43300000, RZ ;  /* 0xbcd0000010027810 */ /* 0x000fc80007ffe1ff */
[----:B------:R-:W-:-:S04]  /*0ab0*/  FSETP.NEU.AND P0, PT, |R3|, R2, PT ;  /* 0x000000020300720b */ /* 0x000fc80003f0d200 */
[----:B------:R-:W-:Y:S02]  /*0ac0*/  FSEL R12, R6, R12, !P0 ;  /* 0x0000000c060c7208 */ /* 0x000fe40004000000 */
[----:B------:R-:W-:Y:S01]  /*0ad0*/  FSEL R13, R5, R13, !P0 ;  /* 0x0000000d050d7208 */ /* 0x000fe20004000000 */
[----:B------:R-:W-:Y:S06]  /*0ae0*/  BRA `(.L_x_4) ;  /* 0x0000000000547947 */ /* 0x000fec0003800000 */
.L_x_3:
[----:B------:R-:W-:-:S14]  /*0af0*/  DSETP.NAN.AND P0, PT, R6, R6, PT ;  /* 0x000000060600722a */ /* 0x000fdc0003f08000 */
[----:B------:R-:W-:Y:S05]  /*0b00*/  @P0 BRA `(.L_x_5) ;  /* 0x0000000000440947 */ /* 0x000fea0003800000 */
[----:B------:R-:W-:-:S14]  /*0b10*/  DSETP.NAN.AND P0, PT, R4, R4, PT ;  /* 0x000000040400722a */ /* 0x000fdc0003f08000 */
[----:B------:R-:W-:Y:S05]  /*0b20*/  @P0 BRA `(.L_x_6) ;  /* 0x0000000000300947 */ /* 0x000fea0003800000 */
[----:B------:R-:W-:Y:S01]  /*0b30*/  ISETP.NE.AND P0, PT, R21, R20, PT ;  /* 0x000000141500720c */ /* 0x000fe20003f05270 */
[----:B------:R-:W-:Y:S02]  /*0b40*/  IMAD.MOV.U32 R12, RZ, RZ, 0x0 ;  /* 0x00000000ff0c7424 */ /* 0x000fe400078e00ff */
[----:B------:R-:W-:-:S10]  /*0b50*/  IMAD.MOV.U32 R13, RZ, RZ, -0x80000 ;  /* 0xfff80000ff0d7424 */ /* 0x000fd400078e00ff */
[----:B------:R-:W-:Y:S05]  /*0b60*/  @!P0 BRA `(.L_x_4) ;  /* 0x0000000000348947 */ /* 0x000fea0003800000 */
[----:B------:R-:W-:Y:S02]  /*0b70*/  ISETP.NE.AND P0, PT, R21, 0x7ff00000, PT ;  /* 0x7ff000001500780c */ /* 0x000fe40003f05270 */
[----:B------:R-:W-:Y:S02]  /*0b80*/  LOP3.LUT R13, R7, 0x80000000, R5, 0x48, !PT ;  /* 0x80000000070d7812 */ /* 0x000fe400078e4805 */
[----:B------:R-:W-:-:S13]  /*0b90*/  ISETP.EQ.OR P0, PT, R20, RZ, !P0 ;  /* 0x000000ff1400720c */ /* 0x000fda0004702670 */
[----:B------:R-:W-:Y:S01]  /*0ba0*/  @P0 LOP3.LUT R2, R13, 0x7ff00000, RZ, 0xfc, !PT ;  /* 0x7ff000000d020812 */ /* 0x000fe200078efcff */
[----:B------:R-:W-:Y:S02]  /*0bb0*/  @!P0 IMAD.MOV.U32 R12, RZ, RZ, RZ ;  /* 0x000000ffff0c8224 */ /* 0x000fe400078e00ff */
[----:B------:R-:W-:Y:S02]  /*0bc0*/  @P0 IMAD.MOV.U32 R12, RZ, RZ, RZ ;  /* 0x000000ffff0c0224 */ /* 0x000fe400078e00ff */
[----:B------:R-:W-:Y:S01]  /*0bd0*/  @P0 IMAD.MOV.U32 R13, RZ, RZ, R2 ;  /* 0x000000ffff0d0224 */ /* 0x000fe200078e0002 */
[----:B------:R-:W-:Y:S06]  /*0be0*/  BRA `(.L_x_4) ;  /* 0x0000000000147947 */ /* 0x000fec0003800000 */
.L_x_6:
[----:B------:R-:W-:Y:S01]  /*0bf0*/  LOP3.LUT R13, R5, 0x80000, RZ, 0xfc, !PT ;  /* 0x00080000050d7812 */ /* 0x000fe200078efcff */
[----:B------:R-:W-:Y:S01]  /*0c00*/  IMAD.MOV.U32 R12, RZ, RZ, R4 ;  /* 0x000000ffff0c7224 */ /* 0x000fe200078e0004 */
[----:B------:R-:W-:Y:S06]  /*0c10*/  BRA `(.L_x_4) ;  /* 0x0000000000087947 */ /* 0x000fec0003800000 */
.L_x_5:
[----:B------:R-:W-:Y:S01]  /*0c20*/  LOP3.LUT R13, R7, 0x80000, RZ, 0xfc, !PT ;  /* 0x00080000070d7812 */ /* 0x000fe200078efcff */
[----:B------:R-:W-:-:S07]  /*0c30*/  IMAD.MOV.U32 R12, RZ, RZ, R6 ;  /* 0x000000ffff0c7224 */ /* 0x000fce00078e0006 */
.L_x_4:
[----:B------:R-:W-:Y:S05]  /*0c40*/  BSYNC.RECONVERGENT B1 ;  /* 0x0000000000017941 */ /* 0x000fea0003800200 */
.L_x_2:
[----:B------:R-:W-:Y:S02]  /*0c50*/  IMAD.MOV.U32 R2, RZ, RZ, R8 ;  /* 0x000000ffff027224 */ /* 0x000fe400078e0008 */
[----:B------:R-:W-:-:S04]  /*0c60*/  IMAD.MOV.U32 R3, RZ, RZ, 0x0 ;  /* 0x00000000ff037424 */ /* 0x000fc800078e00ff */
[----:B------:R-:W-:Y:S05]  /*0c70*/  RET.REL.NODEC R2 `(_Z18tfidf_dense_kernelPKiPKdS0_Pdii) ;  /* 0xfffffff002e07950 */ /* 0x000fea0003c3ffff */
.L_x_7:
[----:B------:R-:W-:-:S00]  /*0c80*/  BRA `(.L_x_7) ;  /* 0xfffffffc00fc7947 */ /* 0x000fc0000383ffff */
[----:B------:R-:W-:-:S00]  /*0c90*/  NOP ;  /* 0x0000000000007918 */ /* 0x000fc00000000000 */
        /* <DEDUP_REMOVED lines=14> */
.L_x_19:


//--------------------- .text._Z21df_from_counts_kernelPKiPiii --------------------------
	.section	.text._Z21df_from_counts_kernelPKiPiii,"ax",@progbits
	.align	128
        .global         _Z21df_from_counts_kernelPKiPiii
        .type           _Z21df_from_counts_kernelPKiPiii,@function
        .size           _Z21df_from_counts_kernelPKiPiii,(.L_x_21 - _Z21df_from_counts_kernelPKiPiii)
        .other          _Z21df_from_counts_kernelPKiPiii,@"STO_CUDA_ENTRY STV_DEFAULT"
_Z21df_from_counts_kernelPKiPiii:
.text._Z21df_from_counts_kernelPKiPiii:
[----:B------:R-:W-:Y:S01]  /*0000*/  LDC R1, c[0x0][0x37c] ;  /* 0x0000df00ff017b82 */ /* 0x000fe20000000800 */
[----:B------:R-:W0:Y:S07]  /*0010*/  S2R R2, SR_TID.X ;  /* 0x0000000000027919 */ /* 0x000e2e0000002100 */
[----:B------:R-:W0:Y:S08]  /*0020*/  S2UR UR4, SR_CTAID.X ;  /* 0x00000000000479c3 */ /* 0x000e300000002500 */
[----:B------:R-:W0:Y:S08]  /*0030*/  LDC R3, c[0x0][0x360] ;  /* 0x0000d800ff037b82 */ /* 0x000e300000000800 */
[----:B------:R-:W1:Y:S01]  /*0040*/  LDC R0, c[0x0][0x394] ;  /* 0x0000e500ff007b82 */ /* 0x000e620000000800 */
[----:B0-----:R-:W-:-:S05]  /*0050*/  IMAD R3, R3, UR4, R2 ;  /* 0x0000000403037c24 */ /* 0x001fca000f8e0202 */
[----:B-1----:R-:W-:-:S13]  /*0060*/  ISETP.GE.AND P0, PT, R3, R0, PT ;  /* 0x000000000300720c */ /* 0x002fda0003f06270 */
[----:B------:R-:W-:Y:S05]  /*0070*/  @P0 EXIT ;  /* 0x000000000000094d */ /* 0x000fea0003800000 */
[----:B------:R-:W0:Y:S01]  /*0080*/  LDCU UR5, c[0x0][0x390] ;  /* 0x00007200ff0577ac */ /* 0x000e220008000800 */
[----:B------:R-:W-:Y:S01]  /*0090*/  HFMA2 R2, -RZ, RZ, 0, 0 ;  /* 0x00000000ff027431 */ /* 0x000fe200000001ff */
[----:B------:R-:W1:Y:S01]  /*00a0*/  LDCU.64 UR8, c[0x0][0x358] ;  /* 0x00006b00ff0877ac */ /* 0x000e620008000a00 */
[----:B0-----:R-:W-:-:S09]  /*00b0*/  UISETP.GE.AND UP0, UPT, UR5, 0x1, UPT ;  /* 0x000000010500788c */ /* 0x001fd2000bf06270 */
[----:B-1----:R-:W-:Y:S05]  /*00c0*/  BRA.U !UP0, `(.L_x_8) ;  /* 0x0000000908e47547 */ /* 0x002fea000b800000 */
[----:B------:R-:W-:Y:S01]  /*00d0*/  UISETP.GE.U32.AND UP1, UPT, UR5, 0x10, UPT ;  /* 0x000000100500788c */ /* 0x000fe2000bf26070 */
[----:B------:R-:W-:Y:S01]  /*00e0*/  IMAD.MOV.U32 R2, RZ, RZ, RZ ;  /* 0x000000ffff027224 */ /* 0x000fe200078e00ff */
[----:B------:R-:W-:Y:S01]  /*00f0*/  ULOP3.LUT UR6, UR5, 0xf, URZ, 0xc0, !UPT ;  /* 0x0000000f05067892 */ /* 0x000fe2000f8ec0ff */
[----:B------:R-:W-:-:S03]  /*0100*/  UMOV UR4, URZ ;  /* 0x000000ff00047c82 */ /* 0x000fc60008000000 */
[----:B------:R-:W-:-:S03]  /*0110*/  UISETP.NE.AND UP0, UPT, UR6, URZ, UPT ;  /* 0x000000ff0600728c */ /* 0x000fc6000bf05270 */
[----:B------:R-:W-:Y:S08]  /*0120*/  BRA.U !UP1, `(.L_x_9) ;  /* 0x0000000509647547 */ /* 0x000ff0000b800000 */
[----:B------:R-:W0:Y:S01]  /*0130*/  LDC.64 R14, c[0x0][0x380] ;  /* 0x0000e000ff0e7b82 */ /* 0x000e220000000a00 */
[----:B------:R-:W-:Y:S01]  /*0140*/  ULOP3.LUT UR4, UR5, 0x7ffffff0, URZ, 0xc0, !UPT ;  /* 0x7ffffff005047892 */ /* 0x000fe2000f8ec0ff */
[----:B------:R-:W-:Y:S01]  /*0150*/  MOV R2, RZ ;  /* 0x000000ff00027202 */ /* 0x000fe20000000f00 */
[----:B------:R-:W-:Y:S02]  /*0160*/  IMAD.MOV.U32 R5, RZ, RZ, R3 ;  /* 0x000000ffff057224 */ /* 0x000fe400078e0003 */
[----:B------:R-:W-:-:S12]  /*0170*/  UIADD3 UR7, UPT, UPT, -UR4, URZ, URZ ;  /* 0x000000ff04077290 */ /* 0x000fd8000fffe1ff */
.L_x_10:
[----:B0-----:R-:W-:-:S05]  /*0180*/  IMAD.WIDE R12, R5, 0x4, R14 ;  /* 0x00000004050c7825 */ /* 0x001fca00078e020e */
[----:B------:R-:W2:Y:S01]  /*0190*/  LDG.E R4, desc[UR8][R12.64] ;  /* 0x000000080c047981 */ /* 0x000ea2000c1e1900 */
[----:B------:R-:W-:-:S05]  /*01a0*/  IMAD.WIDE R16, R0, 0x4, R12 ;  /* 0x0000000400107825 */ /* 0x000fca00078e020c */
[----:B------:R-:W3:Y:S01]  /*01b0*/  LDG.E R6, desc[UR8][R16.64] ;  /* 0x0000000810067981 */ /* 0x000ee2000c1e1900 */
[----:B------:R-:W-:-:S05]  /*01c0*/  IMAD.WIDE R18, R0, 0x4, R16 ;  /* 0x0000000400127825 */ /* 0x000fca00078e0210 */
[----:B------:R-:W4:Y:S01]  /*01d0*/  LDG.E R7, desc[UR8][R18.64] ;  /* 0x0000000812077981 */ /* 0x000f22000c1e1900 */
[----:B------:R-:W-:-:S05]  /*01e0*/  IMAD.WIDE R20, R0, 0x4, R18 ;  /* 0x0000000400147825 */ /* 0x000fca00078e0212 */
[----:B------:R-:W5:Y:S01]  /*01f0*/  LDG.E R8, desc[UR8][R20.64] ;  /* 0x0000000814087981 */ /* 0x000f62000c1e1900 */
[----:B------:R-:W-:-:S05]  /*0200*/  IMAD.WIDE R22, R0, 0x4, R20 ;  /* 0x0000000400167825 */ /* 0x000fca00078e0214 */
[----:B------:R0:W5:Y:S02]  /*0210*/  LDG.E R9, desc[UR8][R22.64] ;  /* 0x0000000816097981 */ /* 0x000164000c1e1900 */
[----:B0-----:R-:W-:-:S05]  /*0220*/  IMAD.WIDE R22, R0, 0x4, R22 ;  /* 0x0000000400167825 */ /* 0x001fca00078e0216 */
[----:B------:R-:W5:Y:S01]  /*0230*/  LDG.E R10, desc[UR8][R22.64] ;  /* 0x00000008160a7981 */ /* 0x000f62000c1e1900 */
[----:B------:R-:W-:-:S05]  /*0240*/  IMAD.WIDE R20, R0, 0x4, R22 ;  /* 0x0000000400147825 */ /* 0x000fca00078e0216 */
[----:B------:R-:W5:Y:S01]  /*0250*/  LDG.E R13, desc[UR8][R20.64] ;  /* 0x00000008140d7981 */ /* 0x000f62000c1e1900 */
[----:B------:R-:W-:-:S05]  /*0260*/  IMAD.WIDE R24, R0, 0x4, R20 ;  /* 0x0000000400187825 */ /* 0x000fca00078e0214 */
[----:B------:R0:W5:Y:S02]  /*0270*/  LDG.E R12, desc[UR8][R24.64] ;  /* 0x00000008180c7981 */ /* 0x000164000c1e1900 */
[----:B0-----:R-:W-:-:S05]  /*0280*/  IMAD.WIDE R24, R0, 0x4, R24 ;  /* 0x0000000400187825 */ /* 0x001fca00078e0218 */
[----:B------:R0:W5:Y:S01]  /*0290*/  LDG.E R11, desc[UR8][R24.64] ;  /* 0x00000008180b7981 */ /* 0x000162000c1e1900 */
[----:B------:R-:W-:-:S05]  /*02a0*/  IMAD.WIDE R26, R0, 0x4, R24 ;  /* 0x00000004001a7825 */ /* 0x000fca00078e0218 */
[----:B------:R1:W5:Y:S01]  /*02b0*/  LDG.E R28, desc[UR8][R26.64] ;  /* 0x000000081a1c7981 */ /* 0x000362000c1e1900 */
[----:B------:R-:W-:-:S05]  /*02c0*/  IMAD.WIDE R16, R0, 0x4, R26 ;  /* 0x0000000400107825 */ /* 0x000fca00078e021a */
[----:B------:R-:W5:Y:S01]  /*02d0*/  LDG.E R29, desc[UR8][R16.64] ;  /* 0x00000008101d7981 */ /* 0x000f62000c1e1900 */
[----:B------:R-:W-:-:S04]  /*02e0*/  IMAD.WIDE R18, R0, 0x4, R16 ;  /* 0x0000000400127825 */ /* 0x000fc800078e0210 */
[C---:B------:R-:W-:Y:S01]  /*02f0*/  IMAD.WIDE R20, R0.reuse, 0x4, R18 ;  /* 0x0000000400147825 */ /* 0x040fe200078e0212 */
[----:B------:R-:W5:Y:S03]  /*0300*/  LDG.E R16, desc[UR8][R18.64] ;  /* 0x0000000812107981 */ /* 0x000f66000c1e1900 */
[C---:B------:R-:W-:Y:S01]  /*0310*/  IMAD.WIDE R22, R0.reuse, 0x4, R20 ;  /* 0x0000000400167825 */ /* 0x040fe200078e0214 */
[----:B------:R-:W5:Y:S04]  /*0320*/  LDG.E R17, desc[UR8][R20.64] ;  /* 0x0000000814117981 */ /* 0x000f68000c1e1900 */
[----:B------:R-:W5:Y:S01]  /*0330*/  LDG.E R18, desc[UR8][R22.64] ;  /* 0x0000000816127981 */ /* 0x000f62000c1e1900 */
[----:B0-----:R-:W-:-:S05]  /*0340*/  IMAD.WIDE R24, R0, 0x4, R22 ;  /* 0x0000000400187825 */ /* 0x001fca00078e0216 */
[----:B------:R-:W5:Y:S01]  /*0350*/  LDG.E R19, desc[UR8][R24.64] ;  /* 0x0000000818137981 */ /* 0x000f62000c1e1900 */
[----:B-1----:R-:W-:-:S06]  /*0360*/  IMAD.WIDE R26, R0, 0x4, R24 ;  /* 0x00000004001a7825 */ /* 0x002fcc00078e0218 */
[----:B------:R-:W5:Y:S01]  /*0370*/  LDG.E R26, desc[UR8][R26.64] ;  /* 0x000000081a1a7981 */ /* 0x000f62000c1e1900 */
[----:B------:R-:W-:Y:S01]  /*0380*/  UIADD3 UR7, UPT, UPT, UR7, 0x10, URZ ;  /* 0x0000001007077890 */ /* 0x000fe2000fffe0ff */
[----:B------:R-:W-:-:S03]  /*0390*/  IMAD R5, R0, 0x10, R5 ;  /* 0x0000001000057824 */ /* 0x000fc600078e0205 */
[----:B------:R-:W-:Y:S01]  /*03a0*/  UISETP.NE.AND UP1, UPT, UR7, URZ, UPT ;  /* 0x000000ff0700728c */ /* 0x000fe2000bf25270 */
[----:B--2---:R-:W-:Y:S02]  /*03b0*/  ISETP.GT.AND P1, PT, R4, RZ, PT ;  /* 0x000000ff0400720c */ /* 0x004fe40003f24270 */
[----:B------:R-:W-:Y:S02]  /*03c0*/  IADD3 R4, PT, PT, R2, 0x1, RZ ;  /* 0x0000000102047810 */ /* 0x000fe40007ffe0ff */
[----:B---3--:R-:W-:-:S09]  /*03d0*/  ISETP.GT.AND P0, PT, R6, RZ, PT ;  /* 0x000000ff0600720c */ /* 0x008fd20003f04270 */
[----:B------:R-:W-:Y:S01]  /*03e0*/  @!P1 IMAD.MOV R4, RZ, RZ, R2 ;  /* 0x000000ffff049224 */ /* 0x000fe200078e0202 */
[----:B----4-:R-:W-:-:S04]  /*03f0*/  ISETP.GT.AND P1, PT, R7, RZ, PT ;  /* 0x000000ff0700720c */ /* 0x010fc80003f24270 */
[----:B------:R-:W-:Y:S01]  /*0400*/  IADD3 R2, PT, PT, R4, 0x1, RZ ;  /* 0x0000000104027810 */ /* 0x000fe20007ffe0ff */
[----:B------:R-:W-:Y:S01]  /*0410*/  @!P0 IMAD.MOV R2, RZ, RZ, R4 ;  /* 0x000000ffff028224 */ /* 0x000fe200078e0204 */
[----:B-----5:R-:W-:-:S04]  /*0420*/  ISETP.GT.AND P0, PT, R8, RZ, PT ;  /* 0x000000ff0800720c */ /* 0x020fc80003f04270 */
[----:B------:R-:W-:-:S03]  /*0430*/  IADD3 R4, PT, PT, R2, 0x1, RZ ;  /* 0x0000000102047810 */ /* 0x000fc60007ffe0ff */
[----:B------:R-:W-:Y:S01]  /*0440*/  @!P1 IMAD.MOV R4, RZ, RZ, R2 ;  /* 0x000000ffff049224 */ /* 0x000fe200078e0202 */
[----:B------:R-:W-:-:S04]  /*0450*/  ISETP.GT.AND P1, PT, R9, RZ, PT ;  /* 0x000000ff0900720c */ /* 0x000fc80003f24270 */
[----:B------:R-:W-:Y:S01]  /*0460*/  IADD3 R2, PT, PT, R4, 0x1, RZ ;  /* 0x0000000104027810 */ /* 0x000fe20007ffe0ff */
[----:B------:R-:W-:-:S05]  /*0470*/  @!P0 IMAD.MOV R2, RZ, RZ, R4 ;  /* 0x000000ffff028224 */ /* 0x000fca00078e0204 */
[----:B------:R-:W-:Y:S02]  /*0480*/  IADD3 R4, PT, PT, R2, 0x1, RZ ;  /* 0x0000000102047810 */ /* 0x000fe40007ffe0ff */
[----:B------:R-:W-:Y:S01]  /*0490*/  ISETP.GT.AND P0, PT, R10, RZ, PT ;  /* 0x000000ff0a00720c */ /* 0x000fe20003f04270 */
[----:B------:R-:W-:Y:S01]  /*04a0*/  @!P1 IMAD.MOV R4, RZ, RZ, R2 ;  /* 0x000000ffff049224 */ /* 0x000fe200078e0202 */
[----:B------:R-:W-:-:S04]  /*04b0*/  ISETP.GT.AND P1, PT, R13, RZ, PT ;  /* 0x000000ff0d00720c */ /* 0x000fc80003f24270 */
[----:B------:R-:W-:-:S07]  /*04c0*/  IADD3 R2, PT, PT, R4, 0x1, RZ ;  /* 0x0000000104027810 */ /* 0x000fce0007ffe0ff */
        /* <DEDUP_REMOVED lines=12> */
[----:B------:R-:W-:Y:S01]  /*0590*/  @!P0 IMAD.MOV R2, RZ, RZ, R4 ;  /* 0x000000ffff028224 */ /* 0x000fe200078e0204 */
[----:B------:R-:W-:-:S04]  /*05a0*/  ISETP.GT.AND P0, PT, R16, RZ, PT ;  /* 0x000000ff1000720c */ /* 0x000fc80003f04270 */
[----:B------:R-:W-:-:S03]  /*05b0*/  IADD3 R4, PT, PT, R2, 0x1, RZ ;  /* 0x0000000102047810 */ /* 0x000fc60007ffe0ff */
        /* <DEDUP_REMOVED lines=12> */
[----:B------:R-:W-:-:S05]  /*0680*/  @!P1 IMAD.MOV R4, RZ, RZ, R2 ;  /* 0x000000ffff049224 */ /* 0x000fca00078e0202 */
[C---:B------:R-:W-:Y:S02]  /*0690*/  IADD3 R2, PT, PT, R4.reuse, 0x1, RZ ;  /* 0x0000000104027810 */ /* 0x040fe40007ffe0ff */
[----:B------:R-:W-:Y:S01]  /*06a0*/  @!P0 IADD3 R2, PT, PT, R4, RZ, RZ ;  /* 0x000000ff04028210 */ /* 0x000fe20007ffe0ff */
[----:B------:R-:W-:Y:S06]  /*06b0*/  BRA.U UP1, `(.L_x_10) ;  /* 0xfffffff901b07547 */ /* 0x000fec000b83ffff */
.L_x_9:
[----:B------:R-:W-:Y:S05]  /*06c0*/  BRA.U !UP0, `(.L_x_8) ;  /* 0x0000000508647547 */ /* 0x000fea000b800000 */
[----:B------:R-:W-:Y:S02]  /*06d0*/  UISETP.GE.U32.AND UP0, UPT, UR6, 0x8, UPT ;  /* 0x000000080600788c */ /* 0x000fe4000bf06070 */
[----:B------:R-:W-:-:S04]  /*06e0*/  ULOP3.LUT UR7, UR5, 0x7, URZ, 0xc0, !UPT ;  /* 0x0000000705077892 */ /* 0x000fc8000f8ec0ff */
[----:B------:R-:W-:-:S03]  /*06f0*/  UISETP.NE.AND UP1, UPT, UR7, URZ, UPT ;  /* 0x000000ff0700728c */ /* 0x000fc6000bf25270 */
[----:B------:R-:W-:Y:S08]  /*0700*/  BRA.U !UP0, `(.L_x_11) ;  /* 0x0000000108ac7547 */ /* 0x000ff0000b800000 */
[----:B------:R-:W0:Y:S01]  /*0710*/  LDC.64 R4, c[0x0][0x380] ;  /* 0x0000e000ff047b82 */ /* 0x000e220000000a00 */
[----:B------:R-:W-:-:S04]  /*0720*/  IMAD R7, R0, UR4, R3 ;  /* 0x0000000400077c24 */ /* 0x000fc8000f8e0203 */
[----:B0-----:R-:W-:-:S05]  /*0730*/  IMAD.WIDE R4, R7, 0x4, R4 ;  /* 0x0000000407047825 */ /* 0x001fca00078e0204 */
[----:B------:R0:W2:Y:S01]  /*0740*/  LDG.E R22, desc[UR8][R4.64] ;  /* 0x0000000804167981 */ /* 0x0000a2000c1e1900 */
[----:B------:R-:W-:-:S05]  /*0750*/  IMAD.WIDE R6, R0, 0x4, R4 ;  /* 0x0000000400067825 */ /* 0x000fca00078e0204 */
[----:B------:R1:W3:Y:S01]  /*0760*/  LDG.E R16, desc[UR8][R6.64] ;  /* 0x0000000806107981 */ /* 0x0002e2000c1e1900 */
[----:B------:R-:W-:-:S05]  /*0770*/  IMAD.WIDE R8, R0, 0x4, R6 ;  /* 0x0000000400087825 */ /* 0x000fca00078e0206 */
[----:B------:R4:W5:Y:S01]  /*0780*/  LDG.E R17, desc[UR8][R8.64] ;  /* 0x0000000808117981 */ /* 0x000962000c1e1900 */
[----:B------:R-:W-:-:S05]  /*0790*/  IMAD.WIDE R10, R0, 0x4, R8 ;  /* 0x00000004000a7825 */ /* 0x000fca00078e0208 */
[----:B------:R-:W5:Y:S01]  /*07a0*/  LDG.E R18, desc[UR8][R10.64] ;  /* 0x000000080a127981 */ /* 0x000f62000c1e1900 */
[----:B------:R-:W-:-:S05]  /*07b0*/  IMAD.WIDE R12, R0, 0x4, R10 ;  /* 0x00000004000c7825 */ /* 0x000fca00078e020a */
[----:B------:R-:W5:Y:S01]  /*07c0*/  LDG.E R19, desc[UR8][R12.64] ;  /* 0x000000080c137981 */ /* 0x000f62000c1e1900 */
[----:B------:R-:W-:-:S05]  /*07d0*/  IMAD.WIDE R14, R0, 0x4, R12 ;  /* 0x00000004000e7825 */ /* 0x000fca00078e020c */
[----:B------:R-:W5:Y:S01]  /*07e0*/  LDG.E R20, desc[UR8][R14.64] ;  /* 0x000000080e147981 */ /* 0x000f62000c1e1900 */
[----:B0-----:R-:W-:-:S05]  /*07f0*/  IMAD.WIDE R4, R0, 0x4, R14 ;  /* 0x0000000400047825 */ /* 0x001fca00078e020e */
[----:B------:R0:W5:Y:S01]  /*0800*/  LDG.E R21, desc[UR8][R4.64] ;  /* 0x0000000804157981 */ /* 0x000162000c1e1900 */
[----:B-1----:R-:W-:-:S06]  /*0810*/  IMAD.WIDE R6, R0, 0x4, R4 ;  /* 0x0000000400067825 */ /* 0x002fcc00078e0204 */
[----:B------:R-:W5:Y:S01]  /*0820*/  LDG.E R6, desc[UR8][R6.64] ;  /* 0x0000000806067981 */ /* 0x000f62000c1e1900 */
[----:B----4-:R-:W-:Y:S01]  /*0830*/  VIADD R8, R2, 0x1 ;  /* 0x0000000102087836 */ /* 0x010fe20000000000 */
[----:B------:R-:W-:Y:S01]  /*0840*/  UIADD3 UR4, UPT, UPT, UR4, 0x8, URZ ;  /* 0x0000000804047890 */ /* 0x000fe2000fffe0ff */
[----:B--2---:R-:W-:Y:S02]  /*0850*/  ISETP.GT.AND P1, PT, R22, RZ, PT ;  /* 0x000000ff1600720c */ /* 0x004fe40003f24270 */
[----:B---3--:R-:W-:-:S11]  /*0860*/  ISETP.GT.AND P0, PT, R16, RZ, PT ;  /* 0x000000ff1000720c */ /* 0x008fd60003f04270 */
[----:B------:R-:W-:Y:S02]  /*0870*/  @!P1 IADD3 R8, PT, PT, R2, RZ, RZ ;  /* 0x000000ff02089210 */ /* 0x000fe40007ffe0ff */
[----:B-----5:R-:W-:-:S03]  /*0880*/  ISETP.GT.AND P1, PT, R17, RZ, PT ;  /* 0x000000ff1100720c */ /* 0x020fc60003f24270 */
[C---:B------:R-:W-:Y:S01]  /*0890*/  VIADD R2, R8.reuse, 0x1 ;  /* 0x0000000108027836 */ /* 0x040fe20000000000 */
[----:B------:R-:W-:Y:S02]  /*08a0*/  @!P0 IADD3 R2, PT, PT, R8, RZ, RZ ;  /* 0x000000ff08028210 */ /* 0x000fe40007ffe0ff */
[----:B------:R-:W-:-:S03]  /*08b0*/  ISETP.GT.AND P0, PT, R18, RZ, PT ;  /* 0x000000ff1200720c */ /* 0x000fc60003f04270 */
[----:B0-----:R-:W-:-:S04]  /*08c0*/  VIADD R4, R2, 0x1 ;  /* 0x0000000102047836 */ /* 0x001fc80000000000 */
[----:B------:R-:W-:Y:S02]  /*08d0*/  @!P1 IADD3 R4, PT, PT, R2, RZ, RZ ;  /* 0x000000ff02049210 */ /* 0x000fe40007ffe0ff */
[----:B------:R-:W-:-:S03]  /*08e0*/  ISETP.GT.AND P1, PT, R19, RZ, PT ;  /* 0x000000ff1300720c */ /* 0x000fc60003f24270 */
[C---:B------:R-:W-:Y:S01]  /*08f0*/  VIADD R2, R4.reuse, 0x1 ;  /* 0x0000000104027836 */ /* 0x040fe20000000000 */
[----:B------:R-:W-:Y:S02]  /*0900*/  @!P0 IADD3 R2, PT, PT, R4, RZ, RZ ;  /* 0x000000ff04028210 */ /* 0x000fe40007ffe0ff */
[----:B------:R-:W-:-:S03]  /*0910*/  ISETP.GT.AND P0, PT, R20, RZ, PT ;  /* 0x000000ff1400720c */ /* 0x000fc60003f04270 */
[----:B------:R-:W-:-:S04]  /*0920*/  VIADD R4, R2, 0x1 ;  /* 0x0000000102047836 */ /* 0x000fc80000000000 */
[----:B------:R-:W-:Y:S02]  /*0930*/  @!P1 IADD3 R4, PT, PT, R2, RZ, RZ ;  /* 0x000000ff02049210 */ /* 0x000fe40007ffe0ff */
[----:B------:R-:W-:-:S03]  /*0940*/  ISETP.GT.AND P1, PT, R21, RZ, PT ;  /* 0x000000ff1500720c */ /* 0x000fc60003f24270 */
[C---:B------:R-:W-:Y:S01]  /*0950*/  VIADD R2, R4.reuse, 0x1 ;  /* 0x0000000104027836 */ /* 0x040fe20000000000 */
[----:B------:R-:W-:Y:S02]  /*0960*/  @!P0 IADD3 R2, PT, PT, R4, RZ, RZ ;  /* 0x000000ff04028210 */ /* 0x000fe40007ffe0ff */
[----:B------:R-:W-:-:S03]  /*0970*/  ISETP.GT.AND P0, PT, R6, RZ, PT ;  /* 0x000000ff0600720c */ /* 0x000fc60003f04270 */
[----:B------:R-:W-:-:S04]  /*0980*/  VIADD R4, R2, 0x1 ;  /* 0x0000000102047836 */ /* 0x000fc80000000000 */
[----:B------:R-:W-:-:S05]  /*0990*/  @!P1 IADD3 R4, PT, PT, R2, RZ, RZ ;  /* 0x000000ff02049210 */ /* 0x000fca0007ffe0ff */
[C---:B------:R-:W-:Y:S01]  /*09a0*/  VIADD R2, R4.reuse, 0x1 ;  /* 0x0000000104027836 */ /* 0x040fe20000000000 */
[----:B------:R-:W-:-:S07]  /*09b0*/  @!P0 IADD3 R2, PT, PT, R4, RZ, RZ ;  /* 0x000000ff04028210 */ /* 0x000fce0007ffe0ff */
.L_x_11:
        /* <DEDUP_REMOVED lines=8> */
[----:B------:R-:W2:Y:S01]  /*0a40*/  LDG.E R14, desc[UR8][R4.64] ;  /* 0x00000008040e7981 */ /* 0x000ea2000c1e1900 */
[----:B------:R-:W-:-:S05]  /*0a50*/  IMAD.WIDE R6, R0, 0x4, R4 ;  /* 0x0000000400067825 */ /* 0x000fca00078e0204 */
[----:B------:R-:W3:Y:S01]  /*0a60*/  LDG.E R12, desc[UR8][R6.64] ;  /* 0x00000008060c7981 */ /* 0x000ee2000c1e1900 */
[----:B------:R-:W-:-:S05]  /*0a70*/  IMAD.WIDE R8, R0, 0x4, R6 ;  /* 0x0000000400087825 */ /* 0x000fca00078e0206 */
[----:B------:R-:W4:Y:S01]  /*0a80*/  LDG.E R13, desc[UR8][R8.64] ;  /* 0x00000008080d7981 */ /* 0x000f22000c1e1900 */
[----:B------:R-:W-:-:S06]  /*0a90*/  IMAD.WIDE R10, R0, 0x4, R8 ;  /* 0x00000004000a7825 */ /* 0x000fcc00078e0208 */
[----:B------:R-:W5:Y:S01]  /*0aa0*/  LDG.E R10, desc[UR8][R10.64] ;  /* 0x000000080a0a7981 */ /* 0x000f62000c1e1900 */
[----:B------:R-:W-:Y:S01]  /*0ab0*/  UIADD3 UR4, UPT, UPT, UR4, 0x4, URZ ;  /* 0x0000000404047890 */ /* 0x000fe2000fffe0ff */
[----:B--2---:R-:W-:Y:S02]  /*0ac0*/  ISETP.GT.AND P1, PT, R14, RZ, PT ;  /* 0x000000ff0e00720c */ /* 0x004fe40003f24270 */
[----:B---3--:R-:W-:Y:S01]  /*0ad0*/  ISETP.GT.AND P0, PT, R12, RZ, PT ;  /* 0x000000ff0c00720c */ /* 0x008fe20003f04270 */
[----:B------:R-:W-:-:S10]  /*0ae0*/  VIADD R12, R2, 0x1 ;  /* 0x00000001020c7836 */ /* 0x000fd40000000000 */
[----:B------:R-:W-:Y:S02]  /*0af0*/  @!P1 IADD3 R12, PT, PT, R2, RZ, RZ ;  /* 0x000000ff020c9210 */ /* 0x000fe40007ffe0ff */
[----:B----4-:R-:W-:Y:S02]  /*0b00*/  ISETP.GT.AND P1, PT, R13, RZ, PT ;  /* 0x000000ff0d00720c */ /* 0x010fe40003f24270 */
[----:B------:R-:W-:Y:S01]  /*0b10*/  IADD3 R2, PT, PT, R12, 0x1, RZ ;  /* 0x000000010c027810 */ /* 0x000fe20007ffe0ff */
[----:B------:R-:W-:Y:S01]  /*0b20*/  @!P0 IMAD.MOV R2, RZ, RZ, R12 ;  /* 0x000000ffff028224 */ /* 0x000fe200078e020c */
[----:B-----5:R-:W-:-:S04]  /*0b30*/  ISETP.GT.AND P0, PT, R10, RZ, PT ;  /* 0x000000ff0a00720c */ /* 0x020fc80003f04270 */
[----:B------:R-:W-:-:S05]  /*0b40*/  IADD3 R4, PT, PT, R2, 0x1, RZ ;  /* 0x0000000102047810 */ /* 0x000fca0007ffe0ff */
[----:B------:R-:W-:-:S05]  /*0b50*/  @!P1 IADD3 R4, PT, PT, R2, RZ, RZ ;  /* 0x000000ff02049210 */ /* 0x000fca0007ffe0ff */
[C---:B------:R-:W-:Y:S01]  /*0b60*/  VIADD R2, R4.reuse, 0x1 ;  /* 0x0000000104027836 */ /* 0x040fe20000000000 */
[----:B------:R-:W-:-:S07]  /*0b70*/  @!P0 IADD3 R2, PT, PT, R4, RZ, RZ ;  /* 0x000000ff04028210 */ /* 0x000fce0007ffe0ff */
.L_x_12:
[----:B------:R-:W-:Y:S05]  /*0b80*/  BRA.U !UP1, `(.L_x_8) ;  /* 0x0000000109347547 */ /* 0x000fea000b800000 */
[----:B------:R-:W0:Y:S01]  /*0b90*/  LDC.64 R6, c[0x0][0x380] ;  /* 0x0000e000ff067b82 */ /* 0x000e220000000a00 */
[----:B------:R-:W-:Y:S01]  /*0ba0*/  IMAD R9, R0, UR4, R3 ;  /* 0x0000000400097c24 */ /* 0x000fe2000f8e0203 */
[----:B------:R-:W-:-:S12]  /*0bb0*/  UIADD3 UR5, UPT, UPT, -UR5, URZ, URZ ;  /* 0x000000ff05057290 */ /* 0x000fd8000fffe1ff */
.L_x_13:
[----:B0-----:R-:W-:-:S06]  /*0bc0*/  IMAD.WIDE R4, R9, 0x4, R6 ;  /* 0x0000000409047825 */ /* 0x001fcc00078e0206 */
[----:B------:R-:W2:Y:S01]  /*0bd0*/  LDG.E R4, desc[UR8][R4.64] ;  /* 0x0000000804047981 */ /* 0x000ea2000c1e1900 */
[----:B------:R-:W-:Y:S01]  /*0be0*/  UIADD3 UR5, UPT, UPT, UR5, 0x1, URZ ;  /* 0x0000000105057890 */ /* 0x000fe2000fffe0ff */
[----:B------:R-:W-:Y:S02]  /*0bf0*/  IADD3 R8, PT, PT, R2, 0x1, RZ ;  /* 0x0000000102087810 */ /* 0x000fe40007ffe0ff */
[----:B------:R-:W-:Y:S01]  /*0c00*/  IADD3 R9, PT, PT, R9, R0, RZ ;  /* 0x0000000009097210 */ /* 0x000fe20007ffe0ff */
[----:B------:R-:W-:Y:S01]  /*0c10*/  UISETP.NE.AND UP0, UPT, UR5, URZ, UPT ;  /* 0x000000ff0500728c */ /* 0x000fe2000bf05270 */
[----:B--2---:R-:W-:-:S13]  /*0c20*/  ISETP.GT.AND P0, PT, R4, RZ, PT ;  /* 0x000000ff0400720c */ /* 0x004fda0003f04270 */
[----:B------:R-:W-:-:S05]  /*0c30*/  @!P0 IMAD.MOV R8, RZ, RZ, R2 ;  /* 0x000000ffff088224 */ /* 0x000fca00078e0202 */
[----:B------:R-:W-:Y:S01]  /*0c40*/  MOV R2, R8 ;  /* 0x0000000800027202 */ /* 0x000fe20000000f00 */
[----:B------:R-:W-:Y:S06]  /*0c50*/  BRA.U UP0, `(.L_x_13) ;  /* 0xfffffffd00d87547 */ /* 0x000fec000b83ffff */
.L_x_8:
[----:B------:R-:W0:Y:S02]  /*0c60*/  LDC.64 R4, c[0x0][0x388] ;  /* 0x0000e200ff047b82 */ /* 0x000e240000000a00 */
[----:B0-----:R-:W-:-:S05]  /*0c70*/  IMAD.WIDE R4, R3, 0x4, R4 ;  /* 0x0000000403047825 */ /* 0x001fca00078e0204 */
[----:B------:R-:W-:Y:S01]  /*0c80*/  STG.E desc[UR8][R4.64], R2 ;  /* 0x0000000204007986 */ /* 0x000fe2000c101908 */
[----:B------:R-:W-:Y:S05]  /*0c90*/  EXIT ;  /* 0x000000000000794d */ /* 0x000fea0003800000 */
.L_x_14:
        /* <DEDUP_REMOVED lines=14> */
.L_x_21:


//--------------------- .text._Z15tf_count_kernelPKiS0_S0_Piii --------------------------
	.section	.text._Z15tf_count_kernelPKiS0_S0_Piii,"ax",@progbits
	.align	128
        .global         _Z15tf_count_kernelPKiS0_S0_Piii
        .type           _Z15tf_count_kernelPKiS0_S0_Piii,@function
        .size           _Z15tf_count_kernelPKiS0_S0_Piii,(.L_x_22 - _Z15tf_count_kernelPKiS0_S0_Piii)
        .other          _Z15tf_count_kernelPKiS0_S0_Piii,@"STO_CUDA_ENTRY STV_DEFAULT"
_Z15tf_count_kernelPKiS0_S0_Piii:
.text._Z15tf_count_kernelPKiS0_S0_Piii:
[----:B------:R-:W-:Y:S01]  /*0000*/  LDC R1, c[0x0][0x37c] ;  /* 0x0000df00ff017b82 */ /* 0x000fe20000000800 */
[----:B------:R-:W0:Y:S01]  /*0010*/  S2R R9, SR_CTAID.X ;  /* 0x0000000000097919 */ /* 0x000e220000002500 */
[----:B------:R-:W0:Y:S02]  /*0020*/  LDCU UR4, c[0x0][0x3a0] ;  /* 0x00007400ff0477ac */ /* 0x000e240008000800 */
[----:B0-----:R-:W-:-:S13]  /*0030*/  ISETP.GE.AND P0, PT, R9, UR4, PT ;  /* 0x0000000409007c0c */ /* 0x001fda000bf06270 */
[----:B------:R-:W-:Y:S05]  /*0040*/  @P0 EXIT ;  /* 0x000000000000094d */ /* 0x000fea0003800000 */
[----:B------:R-:W0:Y:S01]  /*0050*/  LDC.64 R2, c[0x0][0x390] ;  /* 0x0000e400ff027b82 */ /* 0x000e220000000a00 */
[----:B------:R-:W1:Y:S01]  /*0060*/  LDCU.64 UR4, c[0x0][0x358] ;  /* 0x00006b00ff0477ac */ /* 0x000e620008000a00 */
[----:B0-----:R-:W-:-:S05]  /*0070*/  IMAD.WIDE.U32 R2, R9, 0x4, R2 ;  /* 0x0000000409027825 */ /* 0x001fca00078e0002 */
[----:B-1----:R-:W2:Y:S01]  /*0080*/  LDG.E R8, desc[UR4][R2.64] ;  /* 0x0000000402087981 */ /* 0x002ea2000c1e1900 */
[----:B------:R-:W2:Y:S02]  /*0090*/  S2R R11, SR_TID.X ;  /* 0x00000000000b7919 */ /* 0x000ea40000002100 */
[----:B--2---:R-:W-:-:S13]  /*00a0*/  ISETP.GE.AND P0, PT, R11, R8, PT ;  /* 0x000000080b00720c */ /* 0x004fda0003f06270 */
[----:B------:R-:W-:Y:S05]  /*00b0*/  @P0 EXIT ;  /* 0x000000000000094d */ /* 0x000fea0003800000 */
[----:B------:R-:W0:Y:S01]  /*00c0*/  LDC.64 R6, c[0x0][0x388] ;  /* 0x0000e200ff067b82 */ /* 0x000e220000000a00 */
[----:B------:R-:W1:Y:S01]  /*00d0*/  LDCU UR8, c[0x0][0x3a4] ;  /* 0x00007480ff0877ac */ /* 0x000e620008000800 */
[----:B------:R-:W2:Y:S06]  /*00e0*/  LDCU UR6, c[0x0][0x360] ;  /* 0x00006c00ff0677ac */ /* 0x000eac0008000800 */
[----:B------:R-:W3:Y:S01]  /*00f0*/  LDC.64 R2, c[0x0][0x380] ;  /* 0x0000e000ff027b82 */ /* 0x000ee20000000a00 */
[----:B------:R-:W4:Y:S01]  /*0100*/  LDCU UR9, c[0x0][0x3a4] ;  /* 0x00007480ff0977ac */ /* 0x000f220008000800 */
[----:B------:R-:W0:Y:S02]  /*0110*/  LDCU.64 UR10, c[0x0][0x398] ;  /* 0x00007300ff0a77ac */ /* 0x000e240008000a00 */
[----:B0-----:R-:W-:-:S05]  /*0120*/  IMAD.WIDE.U32 R6, R9, 0x4, R6 ;  /* 0x0000000409067825 */ /* 0x001fca00078e0006 */
[----:B------:R0:W5:Y:S01]  /*0130*/  LDG.E R0, desc[UR4][R6.64] ;  /* 0x0000000406007981 */ /* 0x000162000c1e1900 */
[----:B-1----:R-:W-:Y:S02]  /*0140*/  USHF.R.S32.HI UR7, URZ, 0x1f, UR8 ;  /* 0x0000001fff077899 */ /* 0x002fe40008011408 */
[----:B------:R-:W-:-:S04]  /*0150*/  IMAD.WIDE.U32 R4, R9, UR8, RZ ;  /* 0x0000000809047c25 */ /* 0x000fc8000f8e00ff */
[----:B------:R-:W-:Y:S02]  /*0160*/  IMAD R13, R9, UR7, RZ ;  /* 0x00000007090d7c24 */ /* 0x000fe4000f8e02ff */
[----:B------:R-:W-:Y:S02]  /*0170*/  IMAD.MOV.U32 R9, RZ, RZ, R11 ;  /* 0x000000ffff097224 */ /* 0x000fe400078e000b */
[----:B0-234-:R-:W-:-:S07]  /*0180*/  IMAD.IADD R11, R5, 0x1, R13 ;  /* 0x00000001050b7824 */ /* 0x01dfce00078e020d */
.L_x_17:
[----:B0----5:R-:W-:-:S05]  /*0190*/  IADD3 R7, PT, PT, R0, R9, RZ ;  /* 0x0000000900077210 */ /* 0x021fca0007ffe0ff */
[----:B------:R-:W-:-:S06]  /*01a0*/  IMAD.WIDE R6, R7, 0x4, R2 ;  /* 0x0000000407067825 */ /* 0x000fcc00078e0202 */
[----:B------:R-:W2:Y:S01]  /*01b0*/  LDG.E R7, desc[UR4][R6.64] ;  /* 0x0000000406077981 */ /* 0x000ea2000c1e1900 */
[----:B------:R-:W-:Y:S01]  /*01c0*/  VIADD R9, R9, UR6 ;  /* 0x0000000609097c36 */ /* 0x000fe20008000000 */
[----:B------:R-:W-:Y:S04]  /*01d0*/  BSSY.RECONVERGENT B0, `(.L_x_15) ;  /* 0x000000b000007945 */ /* 0x000fe80003800200 */
[----:B------:R-:W-:Y:S02]  /*01e0*/  ISETP.GE.AND P1, PT, R9, R8, PT ;  /* 0x000000080900720c */ /* 0x000fe40003f26270 */
[----:B--2---:R-:W-:-:S04]  /*01f0*/  ISETP.GE.AND P0, PT, R7, UR9, PT ;  /* 0x0000000907007c0c */ /* 0x004fc8000bf06270 */
[----:B------:R-:W-:-:S13]  /*0200*/  ISETP.LT.OR P0, PT, R7, RZ, P0 ;  /* 0x000000ff0700720c */ /* 0x000fda0000701670 */
[----:B------:R-:W-:Y:S05]  /*0210*/  @P0 BRA `(.L_x_16) ;  /* 0x0000000000180947 */ /* 0x000fea0003800000 */
[----:B------:R-:W-:Y:S01]  /*0220*/  IADD3 R7, P0, PT, R7, R4, RZ ;  /* 0x0000000407077210 */ /* 0x000fe20007f1e0ff */
[----:B------:R-:W-:-:S03]  /*0230*/  IMAD.MOV.U32 R13, RZ, RZ, 0x1 ;  /* 0x00000001ff0d7424 */ /* 0x000fc600078e00ff */
[----:B------:R-:W-:Y:S02]  /*0240*/  IADD3.X R10, PT, PT, RZ, R11, RZ, P0, !PT ;  /* 0x0000000bff0a7210 */ /* 0x000fe400007fe4ff */
[----:B------:R-:W-:-:S04]  /*0250*/  LEA R6, P0, R7, UR10, 0x2 ;  /* 0x0000000a07067c11 */ /* 0x000fc8000f8010ff */
[----:B------:R-:W-:-:S05]  /*0260*/  LEA.HI.X R7, R7, UR11, R10, 0x2, P0 ;  /* 0x0000000b07077c11 */ /* 0x000fca00080f140a */
[----:B------:R0:W-:Y:S04]  /*0270*/  REDG.E.ADD.STRONG.GPU desc[UR4][R6.64], R13 ;  /* 0x0000000d0600798e */ /* 0x0001e8000c12e104 */
.L_x_16:
[----:B------:R-:W-:Y:S05]  /*0280*/  BSYNC.RECONVERGENT B0 ;  /* 0x0000000000007941 */ /* 0x000fea0003800200 */
.L_x_15:
[----:B------:R-:W-:Y:S05]  /*0290*/  @!P1 BRA `(.L_x_17) ;  /* 0xfffffffc00bc9947 */ /* 0x000fea000383ffff */
[----:B------:R-:W-:Y:S05]  /*02a0*/  EXIT ;  /* 0x000000000000794d */ /* 0x000fea0003800000 */
.L_x_18:
        /* <DEDUP_REMOVED lines=13> */
.L_x_22:


//--------------------- .nv.shared.reserved.0     --------------------------
	.section	.nv.shared.reserved.0,"aw",@nobits
	.weak		__nv_reservedSMEM_offset_0_alias
	.size		__nv_reservedSMEM_offset_0_alias, 0, 64
	.other		__nv_reservedSMEM_offset_0_alias,@"STO_CUDA_RESERVED_SHARED STV_DEFAULT"
__nv_reservedSMEM_offset_0_alias:
	.zero		0
	.zero		64


//--------------------- .nv.constant0._Z18tfidf_dense_kernelPKiPKdS0_Pdii --------------------------
	.section	.nv.constant0._Z18tfidf_dense_kernelPKiPKdS0_Pdii,"a",@progbits
	.sectionflags	@""
	.align	4
.nv.constant0._Z18tfidf_dense_kernelPKiPKdS0_Pdii:
	.zero		936


//--------------------- .nv.constant0._Z21df_from_counts_kernelPKiPiii --------------------------
	.section	.nv.constant0._Z21df_from_counts_kernelPKiPiii,"a",@progbits
	.sectionflags	@""
	.align	4
.nv.constant0._Z21df_from_counts_kernelPKiPiii:
	.zero		920


//--------------------- .nv.constant0._Z15tf_count_kernelPKiS0_S0_Piii --------------------------
	.section	.nv.constant0._Z15tf_count_kernelPKiS0_S0_Piii,"a",@progbits
	.sectionflags	@""
	.align	4
.nv.constant0._Z15tf_count_kernelPKiS0_S0_Piii:
	.zero		936


//--------------------- SYMBOLS --------------------------

	.type		.nv.reservedSmem.offset0,@object
	.size		.nv.reservedSmem.offset0,0x4
